	.headerflags	@"EF_CUDA_TEXMODE_UNIFIED EF_CUDA_64BIT_ADDRESS EF_CUDA_SM86 EF_CUDA_VIRTUAL_SM(EF_CUDA_SM86)"
	.elftype	@"ET_EXEC"


//--------------------- .nv.info                  --------------------------
	.section	.nv.info,"",@"SHT_CUDA_INFO"
	.align	4


	//----- nvinfo : EIATTR_REGCOUNT
	.align		4
        /*0000*/ 	.byte	0x04, 0x2f
        /*0002*/ 	.short	(.L_5 - .L_4)
	.align		4
.L_4:
        /*0004*/ 	.word	index@(triton_red_fused__to_copy_add_mul_rsub_4)
        /*0008*/ 	.word	0x0000001e


	//----- nvinfo : EIATTR_FRAME_SIZE
	.align		4
.L_5:
        /*000c*/ 	.byte	0x04, 0x11
        /*000e*/ 	.short	(.L_7 - .L_6)
	.align		4
.L_6:
        /*0010*/ 	.word	index@(triton_red_fused__to_copy_add_mul_rsub_4)
        /*0014*/ 	.word	0x00000000


	//----- nvinfo : EIATTR_MIN_STACK_SIZE
	.align		4
.L_7:
        /*0018*/ 	.byte	0x04, 0x12
        /*001a*/ 	.short	(.L_9 - .L_8)
	.align		4
.L_8:
        /*001c*/ 	.word	index@(triton_red_fused__to_copy_add_mul_rsub_4)
        /*0020*/ 	.word	0x00000000
.L_9:


//--------------------- .nv.info.triton_red_fused__to_copy_add_mul_rsub_4 --------------------------
	.section	.nv.info.triton_red_fused__to_copy_add_mul_rsub_4,"",@"SHT_CUDA_INFO"
	.sectionflags	@""
	.align	4


	//----- nvinfo : EIATTR_CUDA_API_VERSION
	.align		4
        /*0000*/ 	.byte	0x04, 0x37
        /*0002*/ 	.short	(.L_11 - .L_10)
.L_10:
        /*0004*/ 	.word	0x00000080


	//----- nvinfo : EIATTR_SW2861232_WAR
	.align		4
.L_11:
        /*0008*/ 	.byte	0x01, 0x35
	.zero		2


	//----- nvinfo : EIATTR_PARAM_CBANK
	.align		4
        /*000c*/ 	.byte	0x04, 0x0a
        /*000e*/ 	.short	(.L_13 - .L_12)
	.align		4
.L_12:
        /*0010*/ 	.word	index@(.nv.constant0.triton_red_fused__to_copy_add_mul_rsub_4)
        /*0014*/ 	.short	0x0160
        /*0016*/ 	.short	0x0038


	//----- nvinfo : EIATTR_CBANK_PARAM_SIZE
	.align		4
.L_13:
        /*0018*/ 	.byte	0x03, 0x19
        /*001a*/ 	.short	0x0038


	//----- nvinfo : EIATTR_KPARAM_INFO
	.align		4
        /*001c*/ 	.byte	0x04, 0x17
        /*001e*/ 	.short	(.L_15 - .L_14)
.L_14:
        /*0020*/ 	.word	0x00000000
        /*0024*/ 	.short	0x0007
        /*0026*/ 	.short	0x0030
        /*0028*/ 	.byte	0x00, 0xf4, 0x21, 0x00


	//----- nvinfo : EIATTR_KPARAM_INFO
	.align		4
.L_15:
        /*002c*/ 	.byte	0x04, 0x17
        /*002e*/ 	.short	(.L_17 - .L_16)
.L_16:
        /*0030*/ 	.word	0x00000000
        /*0034*/ 	.short	0x0006
        /*0036*/ 	.short	0x002c
        /*0038*/ 	.byte	0x00, 0xf0, 0x11, 0x00


	//----- nvinfo : EIATTR_KPARAM_INFO
	.align		4
.L_17:
        /*003c*/ 	.byte	0x04, 0x17
        /*003e*/ 	.short	(.L_19 - .L_18)
.L_18:
        /*0040*/ 	.word	0x00000000
        /*0044*/ 	.short	0x0005
        /*0046*/ 	.short	0x0028
        /*0048*/ 	.byte	0x00, 0xf0, 0x11, 0x00


	//----- nvinfo : EIATTR_KPARAM_INFO
	.align		4
.L_19:
        /*004c*/ 	.byte	0x04, 0x17
        /*004e*/ 	.short	(.L_21 - .L_20)
.L_20:
        /*0050*/ 	.word	0x00000000
        /*0054*/ 	.short	0x0004
        /*0056*/ 	.short	0x0020
        /*0058*/ 	.byte	0x00, 0xf4, 0x21, 0x00


	//----- nvinfo : EIATTR_KPARAM_INFO
	.align		4
.L_21:
        /*005c*/ 	.byte	0x04, 0x17
        /*005e*/ 	.short	(.L_23 - .L_22)
.L_22:
        /*0060*/ 	.word	0x00000000
        /*0064*/ 	.short	0x0003
        /*0066*/ 	.short	0x0018
        /*0068*/ 	.byte	0x00, 0xf4, 0x21, 0x00


	//----- nvinfo : EIATTR_KPARAM_INFO
	.align		4
.L_23:
        /*006c*/ 	.byte	0x04, 0x17
        /*006e*/ 	.short	(.L_25 - .L_24)
.L_24:
        /*0070*/ 	.word	0x00000000
        /*0074*/ 	.short	0x0002
        /*0076*/ 	.short	0x0010
        /*0078*/ 	.byte	0x00, 0xf4, 0x21, 0x00


	//----- nvinfo : EIATTR_KPARAM_INFO
	.align		4
.L_25:
        /*007c*/ 	.byte	0x04, 0x17
        /*007e*/ 	.short	(.L_27 - .L_26)
.L_26:
        /*0080*/ 	.word	0x00000000
        /*0084*/ 	.short	0x0001
        /*0086*/ 	.short	0x0008
        /*0088*/ 	.byte	0x00, 0xf4, 0x21, 0x00


	//----- nvinfo : EIATTR_KPARAM_INFO
	.align		4
.L_27:
        /*008c*/ 	.byte	0x04, 0x17
        /*008e*/ 	.short	(.L_29 - .L_28)
.L_28:
        /*0090*/ 	.word	0x00000000
        /*0094*/ 	.short	0x0000
        /*0096*/ 	.short	0x0000
        /*0098*/ 	.byte	0x00, 0xf4, 0x21, 0x00


	//----- nvinfo : EIATTR_MAXREG_COUNT
	.align		4
.L_29:
        /*009c*/ 	.byte	0x03, 0x1b
        /*009e*/ 	.short	0x00ff


	//----- nvinfo : EIATTR_EXTERNS
	.align		4
        /*00a0*/ 	.byte	0x04, 0x0f
        /*00a2*/ 	.short	(.L_31 - .L_30)


	//   ....[0]....
	.align		4
.L_30:
        /*00a4*/ 	.word	index@(__assertfail)


	//----- nvinfo : EIATTR_COOP_GROUP_MASK_REGIDS
	.align		4
.L_31:
        /*00a8*/ 	.byte	0x04, 0x29
        /*00aa*/ 	.short	(.L_33 - .L_32)


	//   ....[0]....
.L_32:
        /*00ac*/ 	.word	0xffffffff


	//   ....[1]....
        /*00b0*/ 	.word	0xffffffff


	//   ....[2]....
        /*00b4*/ 	.word	0xffffffff


	//   ....[3]....
        /*00b8*/ 	.word	0xffffffff


	//   ....[4]....
        /*00bc*/ 	.word	0xffffffff


	//   ....[5]....
        /*00c0*/ 	.word	0xffffffff


	//   ....[6]....
        /*00c4*/ 	.word	0xffffffff


	//   ....[7]....
        /*00c8*/ 	.word	0xffffffff


	//   ....[8]....
        /*00cc*/ 	.word	0xffffffff


	//   ....[9]....
        /*00d0*/ 	.word	0xffffffff


	//   ....[10]....
        /*00d4*/ 	.word	0xffffffff


	//   ....[11]....
        /*00d8*/ 	.word	0xffffffff


	//   ....[12]....
        /*00dc*/ 	.word	0xffffffff


	//   ....[13]....
        /*00e0*/ 	.word	0xffffffff


	//   ....[14]....
        /*00e4*/ 	.word	0xffffffff


	//   ....[15]....
        /*00e8*/ 	.word	0xffffffff


	//   ....[16]....
        /*00ec*/ 	.word	0xffffffff


	//----- nvinfo : EIATTR_COOP_GROUP_INSTR_OFFSETS
	.align		4
.L_33:
        /*00f0*/ 	.byte	0x04, 0x28
        /*00f2*/ 	.short	(.L_35 - .L_34)


	//   ....[0]....
.L_34:
        /*00f4*/ 	.word	0x000010f0


	//   ....[1]....
        /*00f8*/ 	.word	0x00001150


	//   ....[2]....
        /*00fc*/ 	.word	0x00001160


	//   ....[3]....
        /*0100*/ 	.word	0x000011f0


	//   ....[4]....
        /*0104*/ 	.word	0x00001290


	//   ....[5]....
        /*0108*/ 	.word	0x000012b0


	//   ....[6]....
        /*010c*/ 	.word	0x000012f0


	//   ....[7]....
        /*0110*/ 	.word	0x00001320


	//   ....[8]....
        /*0114*/ 	.word	0x00001400


	//   ....[9]....
        /*0118*/ 	.word	0x00001460


	//   ....[10]....
        /*011c*/ 	.word	0x000015e0


	//   ....[11]....
        /*0120*/ 	.word	0x00001600


	//   ....[12]....
        /*0124*/ 	.word	0x00001620


	//   ....[13]....
        /*0128*/ 	.word	0x00001650


	//   ....[14]....
        /*012c*/ 	.word	0x00001690


	//   ....[15]....
        /*0130*/ 	.word	0x00001720


	//   ....[16]....
        /*0134*/ 	.word	0x00001740


	//----- nvinfo : EIATTR_SYSCALL_OFFSETS
	.align		4
.L_35:
        /*0138*/ 	.byte	0x04, 0x46
        /*013a*/ 	.short	(.L_37 - .L_36)


	//   ....[0]....
.L_36:
        /*013c*/ 	.word	0x00001dc0


	//----- nvinfo : EIATTR_EXIT_INSTR_OFFSETS
	.align		4
.L_37:
        /*0140*/ 	.byte	0x04, 0x1c
        /*0142*/ 	.short	(.L_39 - .L_38)


	//   ....[0]....
.L_38:
        /*0144*/ 	.word	0x00001c70


	//   ....[1]....
        /*0148*/ 	.word	0x00001c90


	//----- nvinfo : EIATTR_REQNTID
	.align		4
.L_39:
        /*014c*/ 	.byte	0x04, 0x10
        /*014e*/ 	.short	(.L_41 - .L_40)
.L_40:
        /*0150*/ 	.word	0x00000080
        /*0154*/ 	.word	0x00000001
        /*0158*/ 	.word	0x00000001


	//----- nvinfo : EIATTR_CRS_STACK_SIZE
	.align		4
.L_41:
        /*015c*/ 	.byte	0x04, 0x1e
        /*015e*/ 	.short	(.L_43 - .L_42)
.L_42:
        /*0160*/ 	.word	0x00000000
.L_43:


//--------------------- .nv.callgraph             --------------------------
	.section	.nv.callgraph,"",@"SHT_CUDA_CALLGRAPH"
	.align	4
	.sectionentsize	8
	.align		4
        /*0000*/ 	.word	0x00000000
	.align		4
        /*0004*/ 	.word	0xffffffff
	.align		4
        /*0008*/ 	.word	index@(triton_red_fused__to_copy_add_mul_rsub_4)
	.align		4
        /*000c*/ 	.word	index@(__assertfail)
	.align		4
        /*0010*/ 	.word	0x00000000
	.align		4
        /*0014*/ 	.word	0xfffffffe
	.align		4
        /*0018*/ 	.word	0x00000000
	.align		4
        /*001c*/ 	.word	0xfffffffd
	.align		4
        /*0020*/ 	.word	0x00000000
	.align		4
        /*0024*/ 	.word	0xfffffffc


//--------------------- .nv.rel.action            --------------------------
	.section	.nv.rel.action,"",@"SHT_CUDA_RELOCINFO"
	.align	8
	.sectionentsize	8
        /*0000*/ 	.byte	0x73, 0x00, 0x00, 0x00, 0x00, 0x00, 0x00, 0x00, 0x00, 0x00, 0x00, 0x11, 0x25, 0x00, 0x05, 0x36


//--------------------- .nv.constant4             --------------------------
	.section	.nv.constant4,"a",@progbits
	.align	8
	.align		8
.nv.constant4:
        /*0000*/ 	.dword	__assertfail
	.align		8
        /*0008*/ 	.dword	assertFunc_0
	.align		8
        /*0010*/ 	.dword	assertFile_0
	.align		8
        /*0018*/ 	.dword	assertMessage_0
	.align		8
        /*0020*/ 	.dword	_$_str


//--------------------- .nv.constant0.triton_red_fused__to_copy_add_mul_rsub_4 --------------------------
	.section	.nv.constant0.triton_red_fused__to_copy_add_mul_rsub_4,"a",@progbits
	.sectionflags	@""
	.align	4
.nv.constant0.triton_red_fused__to_copy_add_mul_rsub_4:
	.zero		408


//--------------------- .text.triton_red_fused__to_copy_add_mul_rsub_4 --------------------------
	.section	.text.triton_red_fused__to_copy_add_mul_rsub_4,"ax",@progbits
	.sectionflags	@"SHF_BARRIERS=1"
	.sectioninfo	@"SHI_REGISTERS=30"
	.align	128
        .global         triton_red_fused__to_copy_add_mul_rsub_4
        .type           triton_red_fused__to_copy_add_mul_rsub_4,@function
        .size           triton_red_fused__to_copy_add_mul_rsub_4,(.L_x_3 - triton_red_fused__to_copy_add_mul_rsub_4)
        .other          triton_red_fused__to_copy_add_mul_rsub_4,@"STO_CUDA_ENTRY STV_DEFAULT"
triton_red_fused__to_copy_add_mul_rsub_4:
.text.triton_red_fused__to_copy_add_mul_rsub_4:
[----:B------:R-:W-:Y:S02]  /*0000*/  IMAD.MOV.U32 R1, RZ, RZ, c[0x0][0x28] ;  /* 0x00000a00ff017624 */ /* 0x000fe400078e00ff */
[----:B------:R-:W0:Y:S01]  /*0010*/  S2UR UR15, SR_CTAID.X ;  /* 0x00000000000f79c3 */ /* 0x000e220000002500 */
[----:B------:R-:W1:Y:S01]  /*0020*/  S2R R0, SR_TID.X ;  /* 0x0000000000007919 */ /* 0x000e620000002100 */
[----:B------:R-:W-:Y:S01]  /*0030*/  UMOV UR12, 0x4 ;  /* 0x00000004000c7882 */ /* 0x000fe20000000000 */
[----:B------:R-:W-:Y:S01]  /*0040*/  PLOP3.LUT P2, PT, PT, PT, PT, 0x8, 0x0 ;  /* 0x000000000000781c */ /* 0x000fe20003f4e170 */
[----:B------:R-:W-:Y:S01]  /*0050*/  ULDC.64 UR4, c[0x0][0x160] ;  /* 0x0000580000047ab9 */ /* 0x000fe20000000a00 */
[----:B------:R-:W-:Y:S01]  /*0060*/  PLOP3.LUT P0, PT, PT, PT, PT, 0x80, 0x0 ;  /* 0x000000000000781c */ /* 0x000fe20003f0f070 */
[----:B------:R-:W-:Y:S01]  /*0070*/  IMAD.MOV.U32 R13, RZ, RZ, -0x800000 ;  /* 0xff800000ff0d7424 */ /* 0x000fe200078e00ff */
[----:B------:R-:W-:Y:S01]  /*0080*/  PLOP3.LUT P3, PT, PT, PT, PT, 0x8, 0x0 ;  /* 0x000000000000781c */ /* 0x000fe20003f6e170 */
[----:B------:R-:W-:Y:S01]  /*0090*/  IMAD.MOV.U32 R8, RZ, RZ, RZ ;  /* 0x000000ffff087224 */ /* 0x000fe200078e00ff */
[----:B------:R-:W-:Y:S01]  /*00a0*/  UMOV UR13, 0x8 ;  /* 0x00000008000d7882 */ /* 0x000fe20000000000 */
[----:B------:R-:W-:Y:S01]  /*00b0*/  IMAD.MOV.U32 R5, RZ, RZ, RZ ;  /* 0x000000ffff057224 */ /* 0x000fe200078e00ff */
[----:B------:R-:W-:Y:S01]  /*00c0*/  ULDC.64 UR6, c[0x0][0x168] ;  /* 0x00005a0000067ab9 */ /* 0x000fe20000000a00 */
[----:B------:R-:W-:-:S02]  /*00d0*/  IMAD.MOV.U32 R3, RZ, RZ, RZ ;  /* 0x000000ffff037224 */ /* 0x000fc400078e00ff */
[----:B------:R-:W-:Y:S02]  /*00e0*/  IMAD.MOV.U32 R11, RZ, RZ, RZ ;  /* 0x000000ffff0b7224 */ /* 0x000fe400078e00ff */
[----:B------:R-:W-:Y:S01]  /*00f0*/  IMAD.MOV.U32 R2, RZ, RZ, -0x800000 ;  /* 0xff800000ff027424 */ /* 0x000fe200078e00ff */
[----:B0-----:R-:W-:Y:S01]  /*0100*/  UIMAD.WIDE.U32 UR8, UR15, 0x1948b0fd, URZ ;  /* 0x1948b0fd0f0878a5 */ /* 0x001fe2000f8e003f */
[C---:B-1----:R-:W-:Y:S01]  /*0110*/  IMAD.SHL.U32 R10, R0.reuse, 0x2, RZ ;  /* 0x00000002000a7824 */ /* 0x042fe200078e00ff */
[----:B------:R-:W-:Y:S01]  /*0120*/  LOP3.LUT R9, R0, 0x7f, RZ, 0xc0, !PT ;  /* 0x0000007f00097812 */ /* 0x000fe200078ec0ff */
[----:B------:R-:W-:Y:S02]  /*0130*/  UISETP.GE.U32.AND UP0, UPT, UR15, 0x2880, UPT ;  /* 0x000028800f00788c */ /* 0x000fe4000bf06070 */
[----:B------:R-:W-:Y:S01]  /*0140*/  USHF.R.U32.HI UR8, URZ, 0x5, UR9 ;  /* 0x000000053f087899 */ /* 0x000fe20008011609 */
[----:B------:R-:W-:Y:S01]  /*0150*/  LOP3.LUT R10, R10, 0xfe, RZ, 0xc0, !PT ;  /* 0x000000fe0a0a7812 */ /* 0x000fe200078ec0ff */
[----:B------:R-:W-:-:S02]  /*0160*/  USHF.R.U32.HI UR11, URZ, 0x5, UR9 ;  /* 0x000000053f0b7899 */ /* 0x000fc40008011609 */
[----:B------:R-:W-:Y:S02]  /*0170*/  UIMAD UR14, UR8, -0x144, UR15 ;  /* 0xfffffebc080e78a4 */ /* 0x000fe4000f8e020f */
[----:B------:R-:W-:Y:S02]  /*0180*/  USHF.R.U32.HI UR10, URZ, 0x8, UR9 ;  /* 0x000000083f0a7899 */ /* 0x000fe40008011609 */
[----:B------:R-:W-:Y:S02]  /*0190*/  USGXT.U32 UR9, UR11, 0x3 ;  /* 0x000000030b09789a */ /* 0x000fe40008000000 */
[----:B------:R-:W-:Y:S02]  /*01a0*/  UIMAD UR11, UR14, 0x144, URZ ;  /* 0x000001440e0b78a4 */ /* 0x000fe4000f8e023f */
[----:B------:R-:W-:Y:S02]  /*01b0*/  UIMAD UR10, UR10, 0x144, URZ ;  /* 0x000001440a0a78a4 */ /* 0x000fe4000f8e023f */
[----:B------:R-:W-:-:S02]  /*01c0*/  UIMAD.WIDE.U32 UR4, UR9, UR12, UR4 ;  /* 0x0000000c090472a5 */ /* 0x000fc4000f8e0004 */
[----:B------:R-:W-:Y:S02]  /*01d0*/  UIMAD UR11, UR8, 0x19a20, UR11 ;  /* 0x00019a20080b78a4 */ /* 0x000fe4000f8e020b */
[----:B------:R-:W-:Y:S02]  /*01e0*/  UIMAD.WIDE.U32 UR6, UR10, UR13, UR6 ;  /* 0x0000000d0a0672a5 */ /* 0x000fe4000f8e0006 */
[----:B------:R-:W-:Y:S02]  /*01f0*/  ULDC.64 UR8, c[0x0][0x118] ;  /* 0x0000460000087ab9 */ /* 0x000fe40000000a00 */
.L_x_1:
[C---:B------:R-:W-:Y:S01]  /*0200*/  LOP3.LUT R21, R5.reuse, 0x7f, R0, 0xf8, !PT ;  /* 0x0000007f05157812 */ /* 0x040fe200078ef800 */
[----:B------:R-:W-:Y:S01]  /*0210*/  IMAD.MOV.U32 R23, RZ, RZ, 0x3e055027 ;  /* 0x3e055027ff177424 */ /* 0x000fe200078e00ff */
[----:B------:R-:W-:Y:S02]  /*0220*/  LOP3.LUT R24, R5, 0x80, R9, 0xfe, !PT ;  /* 0x0000008005187812 */ /* 0x000fe400078efe09 */
[----:B------:R-:W-:Y:S02]  /*0230*/  IADD3 R19, P1, R21, -UR14, RZ ;  /* 0x8000000e15137c10 */ /* 0x000fe4000ff3e0ff */
[----:B------:R-:W-:-:S02]  /*0240*/  IADD3 R22, P4, R24, -UR14, RZ ;  /* 0x8000000e18167c10 */ /* 0x000fc4000ff9e0ff */
[----:B------:R-:W-:Y:S02]  /*0250*/  IABS R4, R19 ;  /* 0x0000001300047213 */ /* 0x000fe40000000000 */
[----:B------:R-:W-:Y:S02]  /*0260*/  IABS R6, R22 ;  /* 0x0000001600067213 */ /* 0x000fe40000000000 */
[----:B------:R-:W-:Y:S02]  /*0270*/  I2FP.F32.S32 R7, R4 ;  /* 0x0000000400077245 */ /* 0x000fe40000201400 */
[----:B------:R-:W-:Y:S02]  /*0280*/  I2FP.F32.S32 R12, R6 ;  /* 0x00000006000c7245 */ /* 0x000fe40000201400 */
[----:B------:R-:W-:Y:S01]  /*0290*/  P2R R20, PR, RZ, 0x1 ;  /* 0x00000001ff147803 */ /* 0x000fe20000000000 */
[----:B------:R-:W-:Y:S02]  /*02a0*/  FMUL R7, R7, 0.125 ;  /* 0x3e00000007077820 */ /* 0x000fe40000400000 */
[----:B------:R-:W-:-:S03]  /*02b0*/  FMUL R12, R12, 0.125 ;  /* 0x3e0000000c0c7820 */ /* 0x000fc60000400000 */
[----:B------:R-:W-:Y:S02]  /*02c0*/  FSETP.GEU.AND P6, PT, R7, 1.175494350822287508e-38, PT ;  /* 0x008000000700780b */ /* 0x000fe40003fce000 */
[----:B------:R-:W-:-:S11]  /*02d0*/  FSETP.GEU.AND P5, PT, R12, 1.175494350822287508e-38, PT ;  /* 0x008000000c00780b */ /* 0x000fd60003fae000 */
[----:B------:R-:W-:Y:S02]  /*02e0*/  @!P6 FMUL R7, R7, 8388608 ;  /* 0x4b0000000707e820 */ /* 0x000fe40000400000 */
[----:B------:R-:W-:-:S03]  /*02f0*/  @!P5 FMUL R12, R12, 8388608 ;  /* 0x4b0000000c0cd820 */ /* 0x000fc60000400000 */
[----:B------:R-:W-:Y:S02]  /*0300*/  IADD3 R18, R7, -0x3f2aaaab, RZ ;  /* 0xc0d5555507127810 */ /* 0x000fe40007ffe0ff */
[----:B------:R-:W-:Y:S02]  /*0310*/  IADD3 R15, R12, -0x3f2aaaab, RZ ;  /* 0xc0d555550c0f7810 */ /* 0x000fe40007ffe0ff */
[----:B------:R-:W-:Y:S02]  /*0320*/  LOP3.LUT R18, R18, 0xff800000, RZ, 0xc0, !PT ;  /* 0xff80000012127812 */ /* 0x000fe400078ec0ff */
[----:B------:R-:W-:-:S03]  /*0330*/  LOP3.LUT R15, R15, 0xff800000, RZ, 0xc0, !PT ;  /* 0xff8000000f0f7812 */ /* 0x000fc600078ec0ff */
[----:B------:R-:W-:Y:S01]  /*0340*/  IMAD.IADD R16, R7, 0x1, -R18 ;  /* 0x0000000107107824 */ /* 0x000fe200078e0a12 */
[----:B------:R-:W-:Y:S01]  /*0350*/  I2FP.F32.S32 R18, R18 ;  /* 0x0000001200127245 */ /* 0x000fe20000201400 */
[----:B------:R-:W-:Y:S02]  /*0360*/  IMAD.IADD R14, R12, 0x1, -R15 ;  /* 0x000000010c0e7824 */ /* 0x000fe400078e0a0f */
[----:B------:R-:W-:Y:S02]  /*0370*/  FADD R16, R16, -1 ;  /* 0xbf80000010107421 */ /* 0x000fe40000000000 */
[----:B------:R-:W-:Y:S02]  /*0380*/  FADD R14, R14, -1 ;  /* 0xbf8000000e0e7421 */ /* 0x000fe40000000000 */
[-C--:B------:R-:W-:Y:S02]  /*0390*/  FFMA.FTZ R17, R16, -R23.reuse, 0.14084610342979431152 ;  /* 0x3e1039f610117423 */ /* 0x080fe40000010817 */
[----:B------:R-:W-:-:S02]  /*03a0*/  FFMA.FTZ R23, R14, -R23, 0.14084610342979431152 ;  /* 0x3e1039f60e177423 */ /* 0x000fc40000010817 */
[----:B------:R-:W-:Y:S02]  /*03b0*/  FFMA.FTZ R17, R16, R17, -0.12148627638816833496 ;  /* 0xbdf8cdcc10117423 */ /* 0x000fe40000010011 */
[----:B------:R-:W-:Y:S02]  /*03c0*/  FFMA.FTZ R23, R14, R23, -0.12148627638816833496 ;  /* 0xbdf8cdcc0e177423 */ /* 0x000fe40000010017 */
[----:B------:R-:W-:Y:S02]  /*03d0*/  FFMA.FTZ R17, R16, R17, 0.13980610668659210205 ;  /* 0x3e0f295510117423 */ /* 0x000fe40000010011 */
[----:B------:R-:W-:Y:S02]  /*03e0*/  FFMA.FTZ R23, R14, R23, 0.13980610668659210205 ;  /* 0x3e0f29550e177423 */ /* 0x000fe40000010017 */
[----:B------:R-:W-:Y:S02]  /*03f0*/  FFMA.FTZ R17, R16, R17, -0.16684235632419586182 ;  /* 0xbe2ad8b910117423 */ /* 0x000fe40000010011 */
[----:B------:R-:W-:-:S02]  /*0400*/  FFMA.FTZ R23, R14, R23, -0.16684235632419586182 ;  /* 0xbe2ad8b90e177423 */ /* 0x000fc40000010017 */
[----:B------:R-:W-:Y:S02]  /*0410*/  FFMA.FTZ R17, R16, R17, 0.20012299716472625732 ;  /* 0x3e4ced0b10117423 */ /* 0x000fe40000010011 */
[----:B------:R-:W-:Y:S02]  /*0420*/  FFMA.FTZ R25, R14, R23, 0.20012299716472625732 ;  /* 0x3e4ced0b0e197423 */ /* 0x000fe40000010017 */
[----:B------:R-:W-:Y:S02]  /*0430*/  FFMA.FTZ R17, R16, R17, -0.24999669194221496582 ;  /* 0xbe7fff2210117423 */ /* 0x000fe40000010011 */
[----:B------:R-:W-:Y:S01]  /*0440*/  FFMA.FTZ R27, R14, R25, -0.24999669194221496582 ;  /* 0xbe7fff220e1b7423 */ /* 0x000fe20000010019 */
[----:B------:R-:W-:Y:S01]  /*0450*/  FSEL R25, RZ, -23, P5 ;  /* 0xc1b80000ff197808 */ /* 0x000fe20002800000 */
[----:B------:R-:W-:Y:S01]  /*0460*/  FFMA.FTZ R23, R16, R17, 0.33333182334899902344 ;  /* 0x3eaaaa7810177423 */ /* 0x000fe20000010011 */
[----:B------:R-:W-:Y:S01]  /*0470*/  FSEL R17, RZ, -23, P6 ;  /* 0xc1b80000ff117808 */ /* 0x000fe20003000000 */
[----:B------:R-:W-:Y:S01]  /*0480*/  FFMA.FTZ R27, R14, R27, 0.33333182334899902344 ;  /* 0x3eaaaa780e1b7423 */ /* 0x000fe2000001001b */
[----:B------:R-:W-:Y:S01]  /*0490*/  ISETP.GE.U32.AND P6, PT, R7, 0x7f800000, PT ;  /* 0x7f8000000700780c */ /* 0x000fe20003fc6070 */
[----:B------:R-:W-:Y:S01]  /*04a0*/  FFMA.FTZ R23, R16, R23, -0.5 ;  /* 0xbf00000010177423 */ /* 0x000fe20000010017 */
[----:B------:R-:W-:Y:S01]  /*04b0*/  ISETP.GE.U32.AND P5, PT, R12, 0x7f800000, PT ;  /* 0x7f8000000c00780c */ /* 0x000fe20003fa6070 */
[----:B------:R-:W-:Y:S01]  /*04c0*/  FFMA.FTZ R27, R14, R27, -0.5 ;  /* 0xbf0000000e1b7423 */ /* 0x000fe2000001001b */
[----:B------:R-:W-:Y:S01]  /*04d0*/  FFMA.FTZ R17, R18, 1.1920928955078125e-07, R17 ;  /* 0x3400000012117823 */ /* 0x000fe20000010011 */
[----:B------:R-:W-:Y:S01]  /*04e0*/  FMUL R23, R16, R23 ;  /* 0x0000001710177220 */ /* 0x000fe20000400000 */
[----:B------:R-:W-:Y:S01]  /*04f0*/  I2FP.F32.S32 R18, R15 ;  /* 0x0000000f00127245 */ /* 0x000fe20000201400 */
[----:B------:R-:W-:-:S02]  /*0500*/  FMUL R27, R14, R27 ;  /* 0x0000001b0e1b7220 */ /* 0x000fc40000400000 */
[----:B------:R-:W-:Y:S02]  /*0510*/  FFMA.FTZ R16, R16, R23, R16 ;  /* 0x0000001710107223 */ /* 0x000fe40000010010 */
[----:B------:R-:W-:Y:S01]  /*0520*/  FFMA.FTZ R18, R18, 1.1920928955078125e-07, R25 ;  /* 0x3400000012127823 */ /* 0x000fe20000010019 */
[----:B------:R-:W-:Y:S01]  /*0530*/  FFMA.FTZ R27, R14, R27, R14 ;  /* 0x0000001b0e1b7223 */ /* 0x000fe2000001000e */
[----:B------:R-:W-:Y:S01]  /*0540*/  @P6 IMAD.MOV.U32 R26, RZ, RZ, 0x7f800000 ;  /* 0x7f800000ff1a6424 */ /* 0x000fe200078e00ff */
[----:B------:R-:W-:Y:S01]  /*0550*/  FFMA.FTZ R16, R17, 0.69314718246459960938, R16 ;  /* 0x3f31721811107823 */ /* 0x000fe20000010010 */
[----:B------:R-:W-:Y:S01]  /*0560*/  IMAD.U32 R25, RZ, RZ, UR15 ;  /* 0x0000000fff197e24 */ /* 0x000fe2000f8e00ff */
[----:B------:R-:W-:Y:S01]  /*0570*/  FFMA.FTZ R18, R18, 0.69314718246459960938, R27 ;  /* 0x3f31721812127823 */ /* 0x000fe2000001001b */
[----:B------:R-:W-:Y:S01]  /*0580*/  @P6 FFMA.FTZ R16, R7, R26, +INF ;  /* 0x7f80000007106423 */ /* 0x000fe2000001001a */
[----:B------:R-:W-:-:S03]  /*0590*/  @P5 IMAD.MOV.U32 R7, RZ, RZ, 0x7f800000 ;  /* 0x7f800000ff075424 */ /* 0x000fc600078e00ff */
[----:B------:R-:W-:Y:S01]  /*05a0*/  FMUL.M8 R14, R16, 0.36067375540733337402 ;  /* 0x3eb8aa3b100e7820 */ /* 0x000fe20000700000 */
[----:B------:R-:W-:Y:S01]  /*05b0*/  @P5 FFMA.FTZ R18, R12, R7, +INF ;  /* 0x7f8000000c125423 */ /* 0x000fe20000010007 */
[----:B------:R-:W-:Y:S01]  /*05c0*/  IMAD.X R12, RZ, RZ, -0x1, P1 ;  /* 0xffffffffff0c7424 */ /* 0x000fe200008e06ff */
[----:B------:R-:W-:Y:S01]  /*05d0*/  ISETP.GT.U32.AND P5, PT, R19, RZ, PT ;  /* 0x000000ff1300720c */ /* 0x000fe20003fa4070 */
[----:B------:R-:W-:Y:S01]  /*05e0*/  IMAD.X R7, RZ, RZ, -0x1, P4 ;  /* 0xffffffffff077424 */ /* 0x000fe200020e06ff */
[----:B------:R-:W-:Y:S01]  /*05f0*/  FMUL.M8 R16, R18, 0.36067375540733337402 ;  /* 0x3eb8aa3b12107820 */ /* 0x000fe20000700000 */
[----:B------:R-:W0:Y:S01]  /*0600*/  F2I.S64.TRUNC R14, R14 ;  /* 0x0000000e000e7311 */ /* 0x000e22000020d900 */
[----:B------:R-:W-:Y:S02]  /*0610*/  ISETP.GT.AND.EX P5, PT, R12, RZ, PT, P5 ;  /* 0x000000ff0c00720c */ /* 0x000fe40003fa4350 */
[----:B------:R-:W-:Y:S02]  /*0620*/  ISETP.GT.U32.AND P1, PT, R22, RZ, PT ;  /* 0x000000ff1600720c */ /* 0x000fe40003f24070 */
[----:B------:R-:W-:-:S02]  /*0630*/  SEL R19, RZ, 0x10, !P5 ;  /* 0x00000010ff137807 */ /* 0x000fc40006800000 */
[----:B------:R-:W-:Y:S01]  /*0640*/  ISETP.GT.AND.EX P1, PT, R7, RZ, PT, P1 ;  /* 0x000000ff0700720c */ /* 0x000fe20003f24310 */
[----:B------:R-:W1:Y:S01]  /*0650*/  F2I.S64.TRUNC R16, R16 ;  /* 0x0000001000107311 */ /* 0x000e62000020d900 */
[----:B------:R-:W-:Y:S02]  /*0660*/  ISETP.GE.AND P5, PT, R6, 0x8, PT ;  /* 0x000000080600780c */ /* 0x000fe40003fa6270 */
[----:B------:R-:W-:Y:S02]  /*0670*/  SHF.R.S32.HI R7, RZ, 0x1f, R6 ;  /* 0x0000001fff077819 */ /* 0x000fe40000011406 */
[----:B0-----:R-:W-:-:S05]  /*0680*/  IADD3 R18, P4, R14, 0x8, RZ ;  /* 0x000000080e127810 */ /* 0x001fca0007f9e0ff */
[----:B------:R-:W-:Y:S01]  /*0690*/  IMAD.X R14, RZ, RZ, R15, P4 ;  /* 0x000000ffff0e7224 */ /* 0x000fe200020e060f */
[----:B------:R-:W-:Y:S02]  /*06a0*/  SEL R15, RZ, 0x10, !P1 ;  /* 0x00000010ff0f7807 */ /* 0x000fe40004800000 */
[----:B-1----:R-:W-:Y:S02]  /*06b0*/  IADD3 R12, P6, R16, 0x8, RZ ;  /* 0x00000008100c7810 */ /* 0x002fe40007fde0ff */
[----:B------:R-:W-:Y:S02]  /*06c0*/  ISETP.GE.AND P4, PT, R4, 0x8, PT ;  /* 0x000000080400780c */ /* 0x000fe40003f86270 */
[----:B------:R-:W-:Y:S01]  /*06d0*/  ISETP.LT.U32.AND P1, PT, R12, 0xf, PT ;  /* 0x0000000f0c00780c */ /* 0x000fe20003f21070 */
[----:B------:R-:W-:Y:S01]  /*06e0*/  IMAD.X R16, RZ, RZ, R17, P6 ;  /* 0x000000ffff107224 */ /* 0x000fe200030e0611 */
[----:B------:R-:W-:-:S04]  /*06f0*/  ISETP.LT.U32.AND P6, PT, R18, 0xf, PT ;  /* 0x0000000f1200780c */ /* 0x000fc80003fc1070 */
[----:B------:R-:W-:Y:S02]  /*0700*/  ISETP.LT.AND.EX P1, PT, R16, RZ, PT, P1 ;  /* 0x000000ff1000720c */ /* 0x000fe40003f21310 */
[----:B------:R-:W-:Y:S02]  /*0710*/  ISETP.LT.AND.EX P6, PT, R14, RZ, PT, P6 ;  /* 0x000000ff0e00720c */ /* 0x000fe40003fc1360 */
[----:B------:R-:W-:Y:S02]  /*0720*/  @P5 SEL R6, R12, 0xf, P1 ;  /* 0x0000000f0c065807 */ /* 0x000fe40000800000 */
[----:B------:R-:W-:Y:S02]  /*0730*/  @P5 SEL R7, R16, RZ, P1 ;  /* 0x000000ff10075207 */ /* 0x000fe40000800000 */
[----:B------:R-:W-:Y:S02]  /*0740*/  IADD3 R6, P5, R6, R15, RZ ;  /* 0x0000000f06067210 */ /* 0x000fe40007fbe0ff */
[----:B------:R-:W-:-:S02]  /*0750*/  LOP3.LUT R16, R5, R10, RZ, 0xfc, !PT ;  /* 0x0000000a05107212 */ /* 0x000fc400078efcff */
[----:B------:R-:W-:Y:S01]  /*0760*/  SHF.R.S32.HI R12, RZ, 0x1f, R4 ;  /* 0x0000001fff0c7819 */ /* 0x000fe20000011404 */
[----:B------:R-:W-:Y:S01]  /*0770*/  IMAD.X R7, RZ, RZ, R7, P5 ;  /* 0x000000ffff077224 */ /* 0x000fe200028e0607 */
[----:B------:R-:W-:Y:S01]  /*0780*/  @P4 SEL R4, R18, 0xf, P6 ;  /* 0x0000000f12044807 */ /* 0x000fe20003000000 */
[----:B------:R-:W-:Y:S01]  /*0790*/  IMAD R25, R25, 0x144, R16 ;  /* 0x0000014419197824 */ /* 0x000fe200078e0210 */
[----:B------:R-:W-:Y:S02]  /*07a0*/  @P4 SEL R12, R14, RZ, P6 ;  /* 0x000000ff0e0c4207 */ /* 0x000fe40003000000 */
[----:B------:R-:W-:Y:S02]  /*07b0*/  PLOP3.LUT P6, PT, PT, PT, UP0, 0x40, 0x0 ;  /* 0x000000000000781c */ /* 0x000fe40003fce808 */
[----:B------:R-:W-:Y:S02]  /*07c0*/  ISETP.LT.U32.AND P4, PT, R16, 0x144, PT ;  /* 0x000001441000780c */ /* 0x000fe40003f81070 */
[----:B------:R-:W-:-:S02]  /*07d0*/  IADD3 R15, P1, R4, R19, RZ ;  /* 0x00000013040f7210 */ /* 0x000fc40007f3e0ff */
[----:B------:R-:W-:Y:S02]  /*07e0*/  SHF.R.U32.HI R19, RZ, 0x1a, R7 ;  /* 0x0000001aff137819 */ /* 0x000fe40000011607 */
[----:B------:R-:W-:Y:S01]  /*07f0*/  ISETP.LT.U32.AND.EX P4, PT, R3, RZ, P6, P4 ;  /* 0x000000ff0300720c */ /* 0x000fe20003781140 */
[----:B------:R-:W-:Y:S01]  /*0800*/  IMAD.X R12, RZ, RZ, R12, P1 ;  /* 0x000000ffff0c7224 */ /* 0x000fe200008e060c */
[----:B------:R-:W-:Y:S02]  /*0810*/  LOP3.LUT R19, R19, 0x20, RZ, 0xc0, !PT ;  /* 0x0000002013137812 */ /* 0x000fe400078ec0ff */
[----:B------:R-:W-:Y:S02]  /*0820*/  LEA R22, P1, R16, UR6, 0x3 ;  /* 0x0000000610167c11 */ /* 0x000fe4000f8218ff */
[----:B------:R-:W-:Y:S02]  /*0830*/  IADD3 R19, P6, R19, R6, RZ ;  /* 0x0000000613137210 */ /* 0x000fe40007fde0ff */
[----:B------:R-:W-:-:S02]  /*0840*/  SHF.R.U32.HI R18, RZ, 0x1a, R12 ;  /* 0x0000001aff127819 */ /* 0x000fc4000001160c */
[----:B------:R-:W-:Y:S01]  /*0850*/  LEA.HI.X R23, R16, UR7, R3, 0x3, P1 ;  /* 0x0000000710177c11 */ /* 0x000fe200088f1c03 */
[----:B------:R-:W-:Y:S01]  /*0860*/  IMAD.X R26, RZ, RZ, R7, P6 ;  /* 0x000000ffff1a7224 */ /* 0x000fe200030e0607 */
[----:B------:R-:W-:Y:S01]  /*0870*/  LOP3.LUT R18, R18, 0x20, RZ, 0xc0, !PT ;  /* 0x0000002012127812 */ /* 0x000fe200078ec0ff */
[----:B------:R-:W-:Y:S01]  /*0880*/  @P4 IMAD.MOV.U32 R6, RZ, RZ, 0x0 ;  /* 0x00000000ff064424 */ /* 0x000fe200078e00ff */
[----:B------:R-:W-:Y:S01]  /*0890*/  PLOP3.LUT P5, PT, PT, PT, UP0, 0x40, 0x0 ;  /* 0x000000000000781c */ /* 0x000fe20003fae808 */
[----:B------:R-:W-:Y:S01]  /*08a0*/  @P4 IMAD.MOV.U32 R7, RZ, RZ, 0x14f00000 ;  /* 0x14f00000ff074424 */ /* 0x000fe200078e00ff */
[----:B------:R-:W-:Y:S01]  /*08b0*/  IADD3 R18, P1, R18, R15, RZ ;  /* 0x0000000f12127210 */ /* 0x000fe20007f3e0ff */
[----:B------:R-:W0:Y:S01]  /*08c0*/  @P4 R2UR UR12, R6 ;  /* 0x00000000060c43c2 */ /* 0x000e2200000e0000 */
[----:B------:R-:W-:Y:S01]  /*08d0*/  ISETP.LT.U32.AND P5, PT, R24, 0x144, P5 ;  /* 0x000001441800780c */ /* 0x000fe20002fa1070 */
[----:B------:R-:W-:Y:S01]  /*08e0*/  CS2R R14, SRZ ;  /* 0x00000000000e7805 */ /* 0x000fe2000001ff00 */
[----:B------:R-:W-:Y:S01]  /*08f0*/  PLOP3.LUT P6, PT, PT, PT, UP0, 0x40, 0x0 ;  /* 0x000000000000781c */ /* 0x000fe20003fce808 */
[----:B------:R-:W-:Y:S01]  /*0900*/  IMAD.X R17, RZ, RZ, R12, P1 ;  /* 0x000000ffff117224 */ /* 0x000fe200008e060c */
[----:B------:R-:W-:Y:S01]  /*0910*/  ISETP.GT.U32.AND P1, PT, R19, 0x1f, PT ;  /* 0x0000001f1300780c */ /* 0x000fe20003f24070 */
[----:B------:R-:W-:Y:S01]  /*0920*/  IMAD.MOV.U32 R12, RZ, RZ, 0x4 ;  /* 0x00000004ff0c7424 */ /* 0x000fe200078e00ff */
[----:B------:R-:W-:Y:S01]  /*0930*/  ISETP.LT.U32.AND P6, PT, R21, 0x144, P6 ;  /* 0x000001441500780c */ /* 0x000fe200037c1070 */
[----:B------:R-:W0:Y:S01]  /*0940*/  @P4 R2UR UR13, R7 ;  /* 0x00000000070d43c2 */ /* 0x000e2200000e0000 */
[----:B------:R-:W-:Y:S01]  /*0950*/  ISETP.GT.U32.AND.EX P0, PT, R26, RZ, P5, P1 ;  /* 0x000000ff1a00720c */ /* 0x000fe20002f04110 */
[----:B------:R-:W-:Y:S01]  /*0960*/  IMAD.WIDE R24, R25, R12, c[0x0][0x170] ;  /* 0x00005c0019187625 */ /* 0x000fe200078e020c */
[----:B------:R-:W-:-:S03]  /*0970*/  ISETP.GT.U32.AND P1, PT, R18, 0x1f, PT ;  /* 0x0000001f1200780c */ /* 0x000fc60003f24070 */
[----:B------:R-:W-:Y:S01]  /*0980*/  @P4 IMAD.MOV.U32 R21, RZ, RZ, 0x14f00000 ;  /* 0x14f00000ff154424 */ /* 0x000fe200078e00ff */
[----:B------:R-:W-:-:S04]  /*0990*/  ISETP.GT.U32.AND.EX P1, PT, R17, RZ, P6, P1 ;  /* 0x000000ff1100720c */ /* 0x000fc80003724110 */
[----:B------:R-:W-:Y:S02]  /*09a0*/  PLOP3.LUT P1, PT, P1, P0, PT, 0xa8, 0x0 ;  /* 0x000000000000781c */ /* 0x000fe40000f21570 */
[----:B------:R-:W-:Y:S02]  /*09b0*/  ISETP.NE.AND P0, PT, R20, RZ, PT ;  /* 0x000000ff1400720c */ /* 0x000fe40003f05270 */
[----:B------:R-:W-:Y:S01]  /*09c0*/  @P4 MOV R20, 0x0 ;  /* 0x0000000000144802 */ /* 0x000fe20000000f00 */
[----:B0-----:R-:W2:Y:S03]  /*09d0*/  @P4 LDG.E.EL.64 R14, desc[UR12][R24.64] ;  /* 0x0000000c180e4981 */ /* 0x001ea6200c2e1b00 */
[----:B------:R-:W0:Y:S01]  /*09e0*/  @P4 R2UR UR12, R20 ;  /* 0x00000000140c43c2 */ /* 0x000e2200000e0000 */
[----:B------:R-:W-:Y:S01]  /*09f0*/  CS2R R4, SRZ ;  /* 0x0000000000047805 */ /* 0x000fe2000001ff00 */
[----:B------:R-:W-:-:S06]  /*0a00*/  CS2R R6, SRZ ;  /* 0x0000000000067805 */ /* 0x000fcc000001ff00 */
[----:B------:R-:W0:Y:S02]  /*0a10*/  @P4 R2UR UR13, R21 ;  /* 0x00000000150d43c2 */ /* 0x000e2400000e0000 */
[----:B0-----:R0:W5:Y:S04]  /*0a20*/  @P4 LDG.E.EL.128 R4, desc[UR12][R22.64] ;  /* 0x0000000c16044981 */ /* 0x001168200c2e1d00 */
[----:B------:R-:W-:Y:S06]  /*0a30*/  BAR.SYNC.DEFER_BLOCKING 0x0 ;  /* 0x0000000000007b1d */ /* 0x000fec0000010000 */
[----:B--2---:R0:W-:Y:S04]  /*0a40*/  STS.64 [R10.X4], R14 ;  /* 0x0000000e0a007388 */ /* 0x0041e80000004a00 */
[----:B------:R-:W-:Y:S06]  /*0a50*/  BAR.SYNC.DEFER_BLOCKING 0x0 ;  /* 0x0000000000007b1d */ /* 0x000fec0000010000 */
[----:B------:R-:W-:Y:S05]  /*0a60*/  @P1 BRA `(.L_x_0) ;  /* 0x0000123000001947 */ /* 0x000fea0003800000 */
[C---:B0-----:R-:W-:Y:S01]  /*0a70*/  LEA R14, P1, R19.reuse, UR4, 0x5 ;  /* 0x00000004130e7c11 */ /* 0x041fe2000f8228ff */
[----:B------:R-:W-:Y:S01]  /*0a80*/  @P5 IMAD.MOV.U32 R24, RZ, RZ, 0x0 ;  /* 0x00000000ff185424 */ /* 0x000fe200078e00ff */
[----:B------:R-:W-:Y:S01]  /*0a90*/  WARPSYNC 0xffffffff ;  /* 0xffffffff00007948 */ /* 0x000fe20003800000 */
[----:B------:R-:W-:Y:S01]  /*0aa0*/  @P5 IMAD.MOV.U32 R25, RZ, RZ, 0x14f00000 ;  /* 0x14f00000ff195424 */ /* 0x000fe200078e00ff */
[----:B------:R-:W-:Y:S01]  /*0ab0*/  LEA.HI.X R15, R19, UR5, R26, 0x5, P1 ;  /* 0x00000005130f7c11 */ /* 0x000fe200088f2c1a */
[----:B------:R-:W0:Y:S01]  /*0ac0*/  @P5 R2UR UR12, R24 ;  /* 0x00000000180c53c2 */ /* 0x000e2200000e0000 */
[----:B------:R-:W-:Y:S01]  /*0ad0*/  LDS R19, [R9.X4] ;  /* 0x0000000009137984 */ /* 0x000fe20000004800 */
[----:B------:R-:W-:-:S03]  /*0ae0*/  IMAD.MOV.U32 R27, RZ, RZ, RZ ;  /* 0x000000ffff1b7224 */ /* 0x000fc600078e00ff */
[----:B------:R-:W-:Y:S03]  /*0af0*/  LDS R26, [R9.X4+0x200] ;  /* 0x00020000091a7984 */ /* 0x000fe60000004800 */
[----:B------:R-:W0:Y:S01]  /*0b00*/  @P5 R2UR UR13, R25 ;  /* 0x00000000190d53c2 */ /* 0x000e2200000e0000 */
[----:B------:R-:W-:Y:S06]  /*0b10*/  BAR.SYNC.DEFER_BLOCKING 0x0 ;  /* 0x0000000000007b1d */ /* 0x000fec0000010000 */
[----:B0-----:R0:W2:Y:S01]  /*0b20*/  @P5 LDG.E.EL R27, desc[UR12][R14.64] ;  /* 0x0000000c0e1b5981 */ /* 0x0010a2200c2e1900 */
[----:B------:R-:W-:Y:S01]  /*0b30*/  @P6 IMAD.MOV.U32 R22, RZ, RZ, 0x0 ;  /* 0x00000000ff166424 */ /* 0x000fe200078e00ff */
[----:B------:R-:W-:Y:S01]  /*0b40*/  LEA R20, P1, R18, UR4, 0x5 ;  /* 0x0000000412147c11 */ /* 0x000fe2000f8228ff */
[----:B------:R-:W-:-:S02]  /*0b50*/  @P6 IMAD.MOV.U32 R23, RZ, RZ, 0x14f00000 ;  /* 0x14f00000ff176424 */ /* 0x000fc400078e00ff */
[----:B------:R-:W1:Y:S01]  /*0b60*/  @P6 R2UR UR12, R22 ;  /* 0x00000000160c63c2 */ /* 0x000e6200000e0000 */
[----:B------:R-:W-:Y:S01]  /*0b70*/  LEA.HI.X R21, R18, UR5, R17, 0x5, P1 ;  /* 0x0000000512157c11 */ /* 0x000fe200088f2c11 */
[----:B------:R-:W-:-:S06]  /*0b80*/  IMAD.MOV.U32 R17, RZ, RZ, RZ ;  /* 0x000000ffff117224 */ /* 0x000fcc00078e00ff */
[----:B------:R-:W1:Y:S02]  /*0b90*/  @P6 R2UR UR13, R23 ;  /* 0x00000000170d63c2 */ /* 0x000e6400000e0000 */
[----:B-1----:R-:W3:Y:S01]  /*0ba0*/  @P6 LDG.E.EL R17, desc[UR12][R20.64] ;  /* 0x0000000c14116981 */ /* 0x002ee2200c2e1900 */
[----:B-----5:R-:W1:Y:S08]  /*0bb0*/  I2F.S64 R4, R4 ;  /* 0x0000000400047312 */ /* 0x020e700000301400 */
[----:B------:R-:W4:Y:S01]  /*0bc0*/  I2F.S64 R6, R6 ;  /* 0x0000000600067312 */ /* 0x000f220000301400 */
[----:B-1----:R-:W-:Y:S01]  /*0bd0*/  FADD R24, -R4, 1 ;  /* 0x3f80000004187421 */ /* 0x002fe20000000100 */
[----:B------:R-:W-:Y:S03]  /*0be0*/  BAR.SYNC.DEFER_BLOCKING 0x0 ;  /* 0x0000000000007b1d */ /* 0x000fe60000010000 */
[----:B------:R-:W-:Y:S01]  /*0bf0*/  FMUL R24, R24, -3.40282346638528859812e+38 ;  /* 0xff7fffff18187820 */ /* 0x000fe20000400000 */
[----:B----4-:R-:W-:-:S04]  /*0c00*/  FADD R18, -R6, 1 ;  /* 0x3f80000006127421 */ /* 0x010fc80000000100 */
[----:B------:R-:W-:-:S05]  /*0c10*/  FMUL R25, R18, -3.40282346638528859812e+38 ;  /* 0xff7fffff12197820 */ /* 0x000fca0000400000 */
[----:B------:R-:W-:Y:S04]  /*0c20*/  STS.64 [R10.X4], R24 ;  /* 0x000000180a007388 */ /* 0x000fe80000004a00 */
[----:B------:R-:W-:Y:S06]  /*0c30*/  BAR.SYNC.DEFER_BLOCKING 0x0 ;  /* 0x0000000000007b1d */ /* 0x000fec0000010000 */
[----:B0-----:R-:W2:Y:S04]  /*0c40*/  LDS R14, [R9.X4+0x200] ;  /* 0x00020000090e7984 */ /* 0x001ea80000004800 */
[----:B------:R-:W3:Y:S01]  /*0c50*/  LDS R4, [R9.X4] ;  /* 0x0000000009047984 */ /* 0x000ee20000004800 */
[----:B--2---:R-:W-:-:S03]  /*0c60*/  FADD R14, R14, R27 ;  /* 0x0000001b0e0e7221 */ /* 0x004fc60000000000 */
[----:B------:R-:W-:Y:S01]  /*0c70*/  BAR.SYNC.DEFER_BLOCKING 0x0 ;  /* 0x0000000000007b1d */ /* 0x000fe20000010000 */
[----:B------:R-:W-:-:S05]  /*0c80*/  FADD R5, R26, R14 ;  /* 0x0000000e1a057221 */ /* 0x000fca0000000000 */
[----:B------:R-:W-:-:S04]  /*0c90*/  FSETP.GT.AND P1, PT, R2, R5, PT ;  /* 0x000000050200720b */ /* 0x000fc80003f24000 */
[C---:B------:R-:W-:Y:S02]  /*0ca0*/  FSEL R15, R2.reuse, R5, P1 ;  /* 0x00000005020f7208 */ /* 0x040fe40000800000 */
[----:B------:R-:W-:-:S04]  /*0cb0*/  FSETP.NAN.AND P1, PT, R2, R2, PT ;  /* 0x000000020200720b */ /* 0x000fc80003f28000 */
[----:B------:R-:W-:Y:S02]  /*0cc0*/  FSEL R15, R2, R15, P1 ;  /* 0x0000000f020f7208 */ /* 0x000fe40000800000 */
[----:B------:R-:W-:-:S03]  /*0cd0*/  FSETP.NEU.AND P1, PT, R5, -INF , P5 ;  /* 0xff8000000500780b */ /* 0x000fc60002f2d000 */
[----:B------:R-:W-:Y:S01]  /*0ce0*/  FADD R6, -R15, R2 ;  /* 0x000000020f067221 */ /* 0x000fe20000000100 */
[----:B------:R-:W-:Y:S01]  /*0cf0*/  PLOP3.LUT P3, PT, P3, P1, PT, 0xa8, 0x0 ;  /* 0x000000000000781c */ /* 0x000fe20001f63570 */
[----:B------:R-:W-:Y:S01]  /*0d00*/  STS [R9.X4+0x200], R14 ;  /* 0x0002000e09007388 */ /* 0x000fe20000004800 */
[----:B------:R-:W-:Y:S01]  /*0d10*/  FADD R5, R5, -R15 ;  /* 0x8000000f05057221 */ /* 0x000fe20000000000 */
[----:B------:R-:W-:Y:S01]  /*0d20*/  FMUL R7, R6, 1.4426950216293334961 ;  /* 0x3fb8aa3b06077820 */ /* 0x000fe20000400000 */
[----:B------:R-:W-:-:S04]  /*0d30*/  FSEL R2, R15, R2, P5 ;  /* 0x000000020f027208 */ /* 0x000fc80002800000 */
[----:B------:R-:W-:Y:S01]  /*0d40*/  FSETP.GEU.AND P1, PT, R7, -126, PT ;  /* 0xc2fc00000700780b */ /* 0x000fe20003f2e000 */
[----:B---3--:R-:W-:Y:S01]  /*0d50*/  FADD R6, R4, R17 ;  /* 0x0000001104067221 */ /* 0x008fe20000000000 */
[----:B------:R-:W-:-:S03]  /*0d60*/  FMUL R17, R5, 1.4426950216293334961 ;  /* 0x3fb8aa3b05117820 */ /* 0x000fc60000400000 */
[----:B------:R-:W-:Y:S01]  /*0d70*/  FADD R18, R19, R6 ;  /* 0x0000000613127221 */ /* 0x000fe20000000000 */
[----:B------:R0:W-:Y:S07]  /*0d80*/  STS [R9.X4], R6 ;  /* 0x0000000609007388 */ /* 0x0001ee0000004800 */
[----:B------:R-:W-:-:S04]  /*0d90*/  @!P1 FMUL R7, R7, 0.5 ;  /* 0x3f00000007079820 */ /* 0x000fc80000400000 */
[----:B------:R1:W2:Y:S02]  /*0da0*/  MUFU.EX2 R21, R7 ;  /* 0x0000000700157308 */ /* 0x0002a40000000800 */
[----:B-1----:R-:W-:-:S05]  /*0db0*/  IADD3 R7, R16, UR11, RZ ;  /* 0x0000000b10077c10 */ /* 0x002fca000fffe0ff */
[----:B0-----:R-:W-:Y:S01]  /*0dc0*/  IMAD.WIDE R6, R7, R12, c[0x0][0x178] ;  /* 0x00005e0007067625 */ /* 0x001fe200078e020c */
[----:B--2---:R-:W-:Y:S01]  /*0dd0*/  @!P1 FMUL R21, R21, R21 ;  /* 0x0000001515159220 */ /* 0x004fe20000400000 */
[----:B------:R-:W-:Y:S01]  /*0de0*/  BAR.SYNC.DEFER_BLOCKING 0x0 ;  /* 0x0000000000007b1d */ /* 0x000fe20000010000 */
[----:B------:R-:W-:-:S04]  /*0df0*/  FSETP.GT.AND P1, PT, R13, R18, PT ;  /* 0x000000120d00720b */ /* 0x000fc80003f24000 */
[C---:B------:R-:W-:Y:S02]  /*0e00*/  FSEL R4, R13.reuse, R18, P1 ;  /* 0x000000120d047208 */ /* 0x040fe40000800000 */
[----:B------:R-:W-:-:S04]  /*0e10*/  FSETP.NAN.AND P1, PT, R13, R13, PT ;  /* 0x0000000d0d00720b */ /* 0x000fc80003f28000 */
[----:B------:R-:W-:Y:S02]  /*0e20*/  FSEL R20, R13, R4, P1 ;  /* 0x000000040d147208 */ /* 0x000fe40000800000 */
[----:B------:R-:W-:-:S03]  /*0e30*/  FSETP.GEU.AND P1, PT, R17, -126, PT ;  /* 0xc2fc00001100780b */ /* 0x000fc60003f2e000 */
[----:B------:R-:W-:Y:S01]  /*0e40*/  FADD R14, R18, -R20 ;  /* 0x80000014120e7221 */ /* 0x000fe20000000000 */
[C---:B------:R-:W-:Y:S01]  /*0e50*/  FADD R16, -R20.reuse, R13 ;  /* 0x0000000d14107221 */ /* 0x040fe20000000100 */
[----:B------:R-:W-:-:S03]  /*0e60*/  FSEL R13, R20, R13, P6 ;  /* 0x0000000d140d7208 */ /* 0x000fc60003000000 */
[----:B------:R-:W-:Y:S01]  /*0e70*/  FMUL R16, R16, 1.4426950216293334961 ;  /* 0x3fb8aa3b10107820 */ /* 0x000fe20000400000 */
[----:B------:R-:W0:Y:S04]  /*0e80*/  LDS.64 R4, [R10.X4] ;  /* 0x000000000a047984 */ /* 0x000e280000004a00 */
[----:B------:R-:W-:-:S04]  /*0e90*/  @!P1 FMUL R17, R17, 0.5 ;  /* 0x3f00000011119820 */ /* 0x000fc80000400000 */
[----:B------:R1:W2:Y:S02]  /*0ea0*/  MUFU.EX2 R19, R17 ;  /* 0x0000001100137308 */ /* 0x0002a40000000800 */
[----:B-1----:R-:W-:Y:S01]  /*0eb0*/  FMUL R17, R14, 1.4426950216293334961 ;  /* 0x3fb8aa3b0e117820 */ /* 0x002fe20000400000 */
[----:B--2---:R-:W-:Y:S01]  /*0ec0*/  @!P1 FMUL R19, R19, R19 ;  /* 0x0000001313139220 */ /* 0x004fe20000400000 */
[----:B------:R-:W-:-:S04]  /*0ed0*/  FSETP.NEU.AND P1, PT, R15, -INF , PT ;  /* 0xff8000000f00780b */ /* 0x000fc80003f2d000 */
[----:B------:R-:W-:Y:S02]  /*0ee0*/  FSEL R22, R21, 1, P1 ;  /* 0x3f80000015167808 */ /* 0x000fe40000800000 */
[----:B------:R-:W-:Y:S02]  /*0ef0*/  FSEL R19, R19, 1, P1 ;  /* 0x3f80000013137808 */ /* 0x000fe40000800000 */
[----:B------:R-:W-:-:S03]  /*0f00*/  FSETP.NEU.AND P1, PT, R18, -INF , P6 ;  /* 0xff8000001200780b */ /* 0x000fc6000372d000 */
[----:B------:R-:W-:Y:S01]  /*0f10*/  @P5 FFMA R11, R22, R11, R19 ;  /* 0x0000000b160b5223 */ /* 0x000fe20000000013 */
[----:B------:R-:W-:Y:S02]  /*0f20*/  PLOP3.LUT P2, PT, P2, P1, PT, 0xa8, 0x0 ;  /* 0x000000000000781c */ /* 0x000fe40001743570 */
[----:B------:R-:W-:Y:S01]  /*0f30*/  FSETP.GEU.AND P1, PT, R17, -126, PT ;  /* 0xc2fc00001100780b */ /* 0x000fe20003f2e000 */
[----:B0-----:R0:W-:Y:S01]  /*0f40*/  @P4 STG.E.64 [R6.64], R4 ;  /* 0x0000000406004986 */ /* 0x0011e2000c101b08 */
[----:B------:R-:W-:-:S11]  /*0f50*/  FSETP.GEU.AND P4, PT, R16, -126, PT ;  /* 0xc2fc00001000780b */ /* 0x000fd60003f8e000 */
[----:B------:R-:W-:-:S04]  /*0f60*/  @!P1 FMUL R17, R17, 0.5 ;  /* 0x3f00000011119820 */ /* 0x000fc80000400000 */
[----:B------:R-:W1:Y:S01]  /*0f70*/  MUFU.EX2 R18, R17 ;  /* 0x0000001100127308 */ /* 0x000e620000000800 */
[----:B------:R-:W-:-:S07]  /*0f80*/  @!P4 FMUL R16, R16, 0.5 ;  /* 0x3f0000001010c820 */ /* 0x000fce0000400000 */
[----:B------:R-:W2:Y:S01]  /*0f90*/  MUFU.EX2 R14, R16 ;  /* 0x00000010000e7308 */ /* 0x000ea20000000800 */
[----:B-1----:R-:W-:Y:S01]  /*0fa0*/  @!P1 FMUL R18, R18, R18 ;  /* 0x0000001212129220 */ /* 0x002fe20000400000 */
[----:B------:R-:W-:Y:S02]  /*0fb0*/  PLOP3.LUT P1, PT, P0, PT, PT, 0x80, 0x0 ;  /* 0x000000000000781c */ /* 0x000fe4000072f070 */
[----:B------:R-:W-:Y:S01]  /*0fc0*/  PLOP3.LUT P0, PT, PT, PT, PT, 0x8, 0x0 ;  /* 0x000000000000781c */ /* 0x000fe20003f0e170 */
[----:B--2---:R-:W-:Y:S01]  /*0fd0*/  @!P4 FMUL R14, R14, R14 ;  /* 0x0000000e0e0ec220 */ /* 0x004fe20000400000 */
[----:B------:R-:W-:-:S04]  /*0fe0*/  FSETP.NEU.AND P4, PT, R20, -INF , PT ;  /* 0xff8000001400780b */ /* 0x000fc80003f8d000 */
[----:B0-----:R-:W-:Y:S02]  /*0ff0*/  FSEL R5, R14, 1, P4 ;  /* 0x3f8000000e057808 */ /* 0x001fe40002000000 */
[----:B------:R-:W-:-:S05]  /*1000*/  FSEL R18, R18, 1, P4 ;  /* 0x3f80000012127808 */ /* 0x000fca0002000000 */
[----:B------:R-:W-:Y:S01]  /*1010*/  @P6 FFMA R8, R5, R8, R18 ;  /* 0x0000000805086223 */ /* 0x000fe20000000012 */
[----:B------:R-:W-:Y:S01]  /*1020*/  IMAD.MOV.U32 R5, RZ, RZ, 0x100 ;  /* 0x00000100ff057424 */ /* 0x000fe200078e00ff */
[----:B------:R-:W-:Y:S05]  /*1030*/  @P1 BRA `(.L_x_1) ;  /* 0xfffff1c000001947 */ /* 0x000fea000383ffff */
[C---:B------:R-:W-:Y:S01]  /*1040*/  FSETP.NAN.AND P1, PT, R13.reuse, R13, PT ;  /* 0x0000000d0d00720b */ /* 0x040fe20003f28000 */
[----:B------:R-:W-:Y:S01]  /*1050*/  BAR.SYNC.DEFER_BLOCKING 0x0 ;  /* 0x0000000000007b1d */ /* 0x000fe20000010000 */
[CC--:B------:R-:W-:Y:S01]  /*1060*/  FSETP.GT.AND P0, PT, R13.reuse, R2.reuse, PT ;  /* 0x000000020d00720b */ /* 0x0c0fe20003f04000 */
[----:B------:R-:W-:Y:S01]  /*1070*/  CS2R R16, SRZ ;  /* 0x0000000000107805 */ /* 0x000fe2000001ff00 */
[C---:B------:R-:W-:Y:S02]  /*1080*/  FSEL R4, R13.reuse, R2, P1 ;  /* 0x000000020d047208 */ /* 0x040fe40000800000 */
[----:B------:R-:W-:Y:S01]  /*1090*/  PLOP3.LUT P2, PT, P2, P3, PT, 0xa8, 0x0 ;  /* 0x000000000000781c */ /* 0x000fe20001747570 */
[----:B------:R-:W-:Y:S01]  /*10a0*/  @!UP0 UMOV UR12, 0x0 ;  /* 0x00000000000c8882 */ /* 0x000fe20000000000 */
[----:B------:R-:W-:Y:S01]  /*10b0*/  FSEL R14, R13, R4, P0 ;  /* 0x000000040d0e7208 */ /* 0x000fe20000000000 */
[----:B------:R-:W-:-:S02]  /*10c0*/  @!UP0 UMOV UR13, 0x12f00000 ;  /* 0x12f00000000d8882 */ /* 0x000fc40000000000 */
[----:B------:R-:W-:Y:S01]  /*10d0*/  @!UP0 UMOV UR16, 0x0 ;  /* 0x0000000000108882 */ /* 0x000fe20000000000 */
[C---:B------:R-:W-:Y:S01]  /*10e0*/  FSETP.NAN.AND P1, PT, R14.reuse, R14, PT ;  /* 0x0000000e0e00720b */ /* 0x040fe20003f28000 */
[----:B------:R-:W0:Y:S01]  /*10f0*/  SHFL.BFLY PT, R3, R14, 0x10, 0x1f ;  /* 0x0e001f000e037f89 */ /* 0x000e2200000e0000 */
[----:B------:R-:W-:Y:S01]  /*1100*/  @!UP0 UMOV UR17, 0x12f00000 ;  /* 0x12f0000000118882 */ /* 0x000fe20000000000 */
[----:B0-----:R-:W-:-:S10]  /*1110*/  FSETP.GT.AND P0, PT, R14, R3, PT ;  /* 0x000000030e00720b */ /* 0x001fd40003f04000 */
[----:B------:R-:W-:Y:S02]  /*1120*/  @!P1 FSEL R14, R14, R3, P0 ;  /* 0x000000030e0e9208 */ /* 0x000fe40000000000 */
[----:B------:R-:W-:Y:S02]  /*1130*/  SEL R3, RZ, 0x1, !P2 ;  /* 0x00000001ff037807 */ /* 0x000fe40005000000 */
[----:B------:R-:W-:Y:S01]  /*1140*/  FSETP.NAN.AND P2, PT, R14, R14, PT ;  /* 0x0000000e0e00720b */ /* 0x000fe20003f48000 */
[----:B------:R-:W0:Y:S01]  /*1150*/  SHFL.BFLY PT, R5, R14, 0x8, 0x1f ;  /* 0x0d001f000e057f89 */ /* 0x000e2200000e0000 */
[----:B------:R-:W1:Y:S01]  /*1160*/  REDUX.OR UR10, R3 ;  /* 0x00000000030a73c4 */ /* 0x000e620000004000 */
[----:B------:R-:W-:Y:S02]  /*1170*/  LOP3.LUT P0, RZ, R0, 0x1f, RZ, 0xc0, !PT ;  /* 0x0000001f00ff7812 */ /* 0x000fe4000780c0ff */
[----:B0-----:R-:W-:Y:S01]  /*1180*/  FSETP.GT.AND P1, PT, R14, R5, PT ;  /* 0x000000050e00720b */ /* 0x001fe20003f24000 */
[----:B-1----:R-:W-:-:S05]  /*1190*/  IMAD.U32 R4, RZ, RZ, UR10 ;  /* 0x0000000aff047e24 */ /* 0x002fca000f8e00ff */
[----:B------:R-:W-:-:S04]  /*11a0*/  PRMT R4, R4, 0x8880, RZ ;  /* 0x0000888004047816 */ /* 0x000fc800000000ff */
[----:B------:R-:W-:-:S03]  /*11b0*/  PRMT R4, R4, 0x7710, RZ ;  /* 0x0000771004047816 */ /* 0x000fc600000000ff */
[----:B------:R-:W-:Y:S02]  /*11c0*/  @!P1 FSEL R14, R14, R5, P2 ;  /* 0x000000050e0e9208 */ /* 0x000fe40001000000 */
[----:B------:R-:W-:Y:S02]  /*11d0*/  SHF.R.U32.HI R5, RZ, 0x5, R0 ;  /* 0x00000005ff057819 */ /* 0x000fe40000011600 */
[----:B------:R-:W-:Y:S01]  /*11e0*/  ISETP.GE.U32.AND P1, PT, R0, 0x4, PT ;  /* 0x000000040000780c */ /* 0x000fe20003f26070 */
[----:B------:R-:W0:Y:S01]  /*11f0*/  SHFL.BFLY PT, R7, R14, 0x4, 0x1f ;  /* 0x0c801f000e077f89 */ /* 0x000e2200000e0000 */
[----:B------:R-:W-:Y:S02]  /*1200*/  SGXT.U32 R5, R5, 0x2 ;  /* 0x000000020505781a */ /* 0x000fe40000000000 */
[----:B------:R-:W-:-:S03]  /*1210*/  FSETP.NAN.AND P3, PT, R14, R14, PT ;  /* 0x0000000e0e00720b */ /* 0x000fc60003f68000 */
[----:B------:R1:W-:Y:S04]  /*1220*/  @!P0 STS.U8 [R5], R4 ;  /* 0x0000000405008388 */ /* 0x0003e80000000000 */
[----:B------:R-:W-:Y:S01]  /*1230*/  BAR.SYNC.DEFER_BLOCKING 0x0 ;  /* 0x0000000000007b1d */ /* 0x000fe20000010000 */
[----:B-1----:R-:W-:Y:S01]  /*1240*/  IMAD R5, R5, 0x3, R5 ;  /* 0x0000000305057824 */ /* 0x002fe200078e0205 */
[----:B0-----:R-:W-:-:S04]  /*1250*/  FSETP.GT.AND P2, PT, R14, R7, PT ;  /* 0x000000070e00720b */ /* 0x001fc80003f44000 */
[----:B------:R-:W-:Y:S09]  /*1260*/  @!P1 LDS.U8 R6, [R0] ;  /* 0x0000000000069984 */ /* 0x000ff20000000000 */
[----:B------:R-:W-:-:S04]  /*1270*/  @!P2 FSEL R14, R14, R7, P3 ;  /* 0x000000070e0ea208 */ /* 0x000fc80001800000 */
[C---:B------:R-:W-:Y:S01]  /*1280*/  FSETP.NAN.AND P3, PT, R14.reuse, R14, PT ;  /* 0x0000000e0e00720b */ /* 0x040fe20003f68000 */
[----:B------:R-:W0:Y:S02]  /*1290*/  SHFL.BFLY PT, R7, R14, 0x2, 0x1f ;  /* 0x0c401f000e077f89 */ /* 0x000e2400000e0000 */
[CC--:B0-----:R-:W-:Y:S02]  /*12a0*/  FSETP.GT.AND P2, PT, R14.reuse, R7.reuse, PT ;  /* 0x000000070e00720b */ /* 0x0c1fe40003f44000 */
[----:B------:R-:W0:Y:S11]  /*12b0*/  SHFL.BFLY PT, R3, R6, 0x2, 0x1f ;  /* 0x0c401f0006037f89 */ /* 0x000e3600000e0000 */
[----:B------:R-:W-:-:S02]  /*12c0*/  @!P2 FSEL R14, R14, R7, P3 ;  /* 0x000000070e0ea208 */ /* 0x000fc40001800000 */
[----:B------:R-:W-:Y:S02]  /*12d0*/  ISETP.NE.AND P2, PT, R0, RZ, PT ;  /* 0x000000ff0000720c */ /* 0x000fe40003f45270 */
[----:B------:R-:W-:Y:S01]  /*12e0*/  FSETP.NAN.AND P4, PT, R14, R14, PT ;  /* 0x0000000e0e00720b */ /* 0x000fe20003f88000 */
[----:B------:R-:W1:Y:S01]  /*12f0*/  SHFL.BFLY PT, R9, R14, 0x1, 0x1f ;  /* 0x0c201f000e097f89 */ /* 0x000e6200000e0000 */
[----:B0-----:R-:W-:-:S04]  /*1300*/  LOP3.LUT R3, R6, R3, RZ, 0xfc, !PT ;  /* 0x0000000306037212 */ /* 0x001fc800078efcff */
[----:B------:R-:W-:-:S06]  /*1310*/  LOP3.LUT R4, R3, 0xff, RZ, 0xc0, !PT ;  /* 0x000000ff03047812 */ /* 0x000fcc00078ec0ff */
[----:B------:R-:W0:Y:S01]  /*1320*/  SHFL.BFLY PT, R4, R4, 0x1, 0x1f ;  /* 0x0c201f0004047f89 */ /* 0x000e2200000e0000 */
[----:B-1----:R-:W-:-:S13]  /*1330*/  FSETP.GT.AND P3, PT, R14, R9, PT ;  /* 0x000000090e00720b */ /* 0x002fda0003f64000 */
[----:B------:R-:W-:Y:S02]  /*1340*/  @!P3 SEL R14, R14, R9, P4 ;  /* 0x000000090e0eb207 */ /* 0x000fe40002000000 */
[----:B0-----:R-:W-:Y:S01]  /*1350*/  LOP3.LUT R3, R3, R4, RZ, 0xfc, !PT ;  /* 0x0000000403037212 */ /* 0x001fe200078efcff */
[----:B------:R-:W-:-:S03]  /*1360*/  IMAD R4, R0, 0x3, R0 ;  /* 0x0000000300047824 */ /* 0x000fc600078e0200 */
[----:B------:R-:W-:-:S04]  /*1370*/  PRMT R3, R3, 0x8880, RZ ;  /* 0x0000888003037816 */ /* 0x000fc800000000ff */
[----:B------:R-:W-:-:S05]  /*1380*/  PRMT R7, R3, 0x7710, RZ ;  /* 0x0000771003077816 */ /* 0x000fca00000000ff */
[----:B------:R-:W-:Y:S04]  /*1390*/  @!P2 STS.U8 [R0], R7 ;  /* 0x000000070000a388 */ /* 0x000fe80000000000 */
[----:B------:R-:W-:Y:S06]  /*13a0*/  BAR.SYNC.DEFER_BLOCKING 0x0 ;  /* 0x0000000000007b1d */ /* 0x000fec0000010000 */
[----:B------:R-:W-:Y:S04]  /*13b0*/  LDS.U8 R3, [RZ] ;  /* 0x00000000ff037984 */ /* 0x000fe80000000000 */
[----:B------:R-:W-:Y:S06]  /*13c0*/  BAR.SYNC.DEFER_BLOCKING 0x0 ;  /* 0x0000000000007b1d */ /* 0x000fec0000010000 */
[----:B------:R-:W-:Y:S04]  /*13d0*/  @!P0 STS [R5], R14 ;  /* 0x0000000e05008388 */ /* 0x000fe80000000800 */
[----:B------:R-:W-:Y:S06]  /*13e0*/  BAR.SYNC.DEFER_BLOCKING 0x0 ;  /* 0x0000000000007b1d */ /* 0x000fec0000010000 */
[----:B------:R-:W0:Y:S04]  /*13f0*/  @!P1 LDS R15, [R4] ;  /* 0x00000000040f9984 */ /* 0x000e280000000800 */
[----:B0-----:R-:W0:Y:S01]  /*1400*/  SHFL.BFLY PT, R6, R15, 0x2, 0x1f ;  /* 0x0c401f000f067f89 */ /* 0x001e2200000e0000 */
[----:B------:R-:W-:-:S02]  /*1410*/  FSETP.NAN.AND P4, PT, R15, R15, PT ;  /* 0x0000000f0f00720b */ /* 0x000fc40003f88000 */
[----:B0-----:R-:W-:-:S04]  /*1420*/  FSETP.GT.AND P3, PT, R15, R6, PT ;  /* 0x000000060f00720b */ /* 0x001fc80003f64000 */
[----:B------:R-:W-:-:S04]  /*1430*/  FSEL R6, R15, R6, P3 ;  /* 0x000000060f067208 */ /* 0x000fc80001800000 */
[----:B------:R-:W-:-:S04]  /*1440*/  FSEL R7, R15, R6, P4 ;  /* 0x000000060f077208 */ /* 0x000fc80002000000 */
[C---:B------:R-:W-:Y:S01]  /*1450*/  FSETP.NAN.AND P4, PT, R7.reuse, R7, PT ;  /* 0x000000070700720b */ /* 0x040fe20003f88000 */
[----:B------:R-:W0:Y:S02]  /*1460*/  SHFL.BFLY PT, R0, R7, 0x1, 0x1f ;  /* 0x0c201f0007007f89 */ /* 0x000e2400000e0000 */
[----:B0-----:R-:W-:-:S13]  /*1470*/  FSETP.GT.AND P3, PT, R7, R0, PT ;  /* 0x000000000700720b */ /* 0x001fda0003f64000 */
[----:B------:R-:W-:-:S05]  /*1480*/  @!P3 SEL R7, R7, R0, P4 ;  /* 0x000000000707b207 */ /* 0x000fca0002000000 */
[----:B------:R-:W-:Y:S04]  /*1490*/  @!P2 STS [R4], R7 ;  /* 0x000000070400a388 */ /* 0x000fe80000000800 */
[----:B------:R-:W-:Y:S06]  /*14a0*/  BAR.SYNC.DEFER_BLOCKING 0x0 ;  /* 0x0000000000007b1d */ /* 0x000fec0000010000 */
[----:B------:R-:W0:Y:S02]  /*14b0*/  LDS R0, [RZ] ;  /* 0x00000000ff007984 */ /* 0x000e240000000800 */
[--C-:B0-----:R-:W-:Y:S01]  /*14c0*/  FADD R6, R2, -R0.reuse ;  /* 0x8000000002067221 */ /* 0x101fe20000000000 */
[----:B------:R-:W-:Y:S01]  /*14d0*/  FADD R13, R13, -R0 ;  /* 0x800000000d0d7221 */ /* 0x000fe20000000000 */
[----:B------:R-:W-:Y:S01]  /*14e0*/  BAR.SYNC.DEFER_BLOCKING 0x0 ;  /* 0x0000000000007b1d */ /* 0x000fe20000010000 */
[----:B------:R-:W-:Y:S01]  /*14f0*/  FSETP.NEU.AND P3, PT, R0, -INF , PT ;  /* 0xff8000000000780b */ /* 0x000fe20003f6d000 */
[----:B------:R-:W-:Y:S01]  /*1500*/  FMUL R6, R6, 1.4426950216293334961 ;  /* 0x3fb8aa3b06067820 */ /* 0x000fe20000400000 */
[----:B------:R-:W-:-:S04]  /*1510*/  FMUL R13, R13, 1.4426950216293334961 ;  /* 0x3fb8aa3b0d0d7820 */ /* 0x000fc80000400000 */
[----:B------:R-:W-:Y:S02]  /*1520*/  FSEL R6, R6, RZ, P3 ;  /* 0x000000ff06067208 */ /* 0x000fe40001800000 */
[----:B------:R-:W-:Y:S02]  /*1530*/  FSEL R13, R13, RZ, P3 ;  /* 0x000000ff0d0d7208 */ /* 0x000fe40001800000 */
[----:B------:R-:W-:Y:S02]  /*1540*/  FSETP.GEU.AND P4, PT, R6, -126, PT ;  /* 0xc2fc00000600780b */ /* 0x000fe40003f8e000 */
[----:B------:R-:W-:-:S11]  /*1550*/  FSETP.GEU.AND P3, PT, R13, -126, PT ;  /* 0xc2fc00000d00780b */ /* 0x000fd60003f6e000 */
[----:B------:R-:W-:Y:S02]  /*1560*/  @!P4 FMUL R6, R6, 0.5 ;  /* 0x3f0000000606c820 */ /* 0x000fe40000400000 */
[----:B------:R-:W-:Y:S02]  /*1570*/  @!P3 FMUL R13, R13, 0.5 ;  /* 0x3f0000000d0db820 */ /* 0x000fe40000400000 */
[----:B------:R-:W0:Y:S08]  /*1580*/  MUFU.EX2 R14, R6 ;  /* 0x00000006000e7308 */ /* 0x000e300000000800 */
[----:B------:R-:W1:Y:S01]  /*1590*/  MUFU.EX2 R7, R13 ;  /* 0x0000000d00077308 */ /* 0x000e620000000800 */
[----:B0-----:R-:W-:-:S04]  /*15a0*/  @!P4 FMUL R14, R14, R14 ;  /* 0x0000000e0e0ec220 */ /* 0x001fc80000400000 */
[----:B------:R-:W-:Y:S01]  /*15b0*/  FMUL R11, R11, R14 ;  /* 0x0000000e0b0b7220 */ /* 0x000fe20000400000 */
[----:B-1----:R-:W-:-:S04]  /*15c0*/  @!P3 FMUL R7, R7, R7 ;  /* 0x000000070707b220 */ /* 0x002fc80000400000 */
[----:B------:R-:W-:-:S05]  /*15d0*/  FFMA R11, R8, R7, R11 ;  /* 0x00000007080b7223 */ /* 0x000fca000000000b */
[----:B------:R-:W0:Y:S02]  /*15e0*/  SHFL.BFLY PT, R8, R11, 0x10, 0x1f ;  /* 0x0e001f000b087f89 */ /* 0x000e2400000e0000 */
[----:B0-----:R-:W-:-:S05]  /*15f0*/  FADD R8, R11, R8 ;  /* 0x000000080b087221 */ /* 0x001fca0000000000 */
[----:B------:R-:W0:Y:S02]  /*1600*/  SHFL.BFLY PT, R7, R8, 0x8, 0x1f ;  /* 0x0d001f0008077f89 */ /* 0x000e2400000e0000 */
[----:B0-----:R-:W-:-:S05]  /*1610*/  FADD R7, R8, R7 ;  /* 0x0000000708077221 */ /* 0x001fca0000000000 */
[----:B------:R-:W0:Y:S02]  /*1620*/  SHFL.BFLY PT, R6, R7, 0x4, 0x1f ;  /* 0x0c801f0007067f89 */ /* 0x000e2400000e0000 */
[----:B0-----:R-:W-:Y:S01]  /*1630*/  FADD R6, R7, R6 ;  /* 0x0000000607067221 */ /* 0x001fe20000000000 */
[----:B------:R-:W-:-:S04]  /*1640*/  IMAD.U32 R7, RZ, RZ, UR15 ;  /* 0x0000000fff077e24 */ /* 0x000fc8000f8e00ff */
[----:B------:R-:W0:Y:S01]  /*1650*/  SHFL.BFLY PT, R9, R6, 0x2, 0x1f ;  /* 0x0c401f0006097f89 */ /* 0x000e2200000e0000 */
[----:B------:R-:W-:Y:S01]  /*1660*/  IMAD R7, R7, 0x144, R10 ;  /* 0x0000014407077824 */ /* 0x000fe200078e020a */
[----:B0-----:R-:W-:-:S03]  /*1670*/  FADD R9, R6, R9 ;  /* 0x0000000906097221 */ /* 0x001fc60000000000 */
[----:B------:R-:W-:Y:S02]  /*1680*/  IMAD.WIDE R6, R7, R12, c[0x0][0x170] ;  /* 0x00005c0007067625 */ /* 0x000fe400078e020c */
[----:B------:R-:W0:Y:S02]  /*1690*/  SHFL.BFLY PT, R14, R9, 0x1, 0x1f ;  /* 0x0c201f00090e7f89 */ /* 0x000e2400000e0000 */
[----:B0-----:R-:W-:-:S05]  /*16a0*/  FADD R14, R9, R14 ;  /* 0x0000000e090e7221 */ /* 0x001fca0000000000 */
[----:B------:R0:W-:Y:S04]  /*16b0*/  @!P0 STS [R5], R14 ;  /* 0x0000000e05008388 */ /* 0x0001e80000000800 */
[----:B------:R-:W-:Y:S01]  /*16c0*/  BAR.SYNC.DEFER_BLOCKING 0x0 ;  /* 0x0000000000007b1d */ /* 0x000fe20000010000 */
[----:B------:R-:W-:Y:S02]  /*16d0*/  PLOP3.LUT P0, PT, PT, PT, UP0, 0x80, 0x0 ;  /* 0x000000000000781c */ /* 0x000fe40003f0f008 */
[----:B0-----:R-:W-:Y:S01]  /*16e0*/  IADD3 R5, R10, UR11, RZ ;  /* 0x0000000b0a057c10 */ /* 0x001fe2000fffe0ff */
[----:B------:R-:W-:Y:S02]  /*16f0*/  CS2R R14, SRZ ;  /* 0x00000000000e7805 */ /* 0x000fe4000001ff00 */
[----:B------:R-:W0:Y:S01]  /*1700*/  @!P1 LDS R2, [R4] ;  /* 0x0000000004029984 */ /* 0x000e220000000800 */
[----:B------:R-:W-:-:S03]  /*1710*/  PLOP3.LUT P1, PT, PT, PT, UP0, 0x80, 0x0 ;  /* 0x000000000000781c */ /* 0x000fc60003f2f008 */
[----:B0-----:R-:W0:Y:S02]  /*1720*/  SHFL.BFLY PT, R11, R2, 0x2, 0x1f ;  /* 0x0c401f00020b7f89 */ /* 0x001e2400000e0000 */
[----:B0-----:R-:W-:-:S05]  /*1730*/  FADD R11, R2, R11 ;  /* 0x0000000b020b7221 */ /* 0x001fca0000000000 */
[----:B------:R-:W0:Y:S02]  /*1740*/  SHFL.BFLY PT, R8, R11, 0x1, 0x1f ;  /* 0x0c201f000b087f89 */ /* 0x000e2400000e0000 */
[----:B0-----:R-:W-:Y:S01]  /*1750*/  FADD R13, R11, R8 ;  /* 0x000000080b0d7221 */ /* 0x001fe20000000000 */
[----:B------:R-:W-:-:S04]  /*1760*/  IMAD.WIDE R8, R5, R12, c[0x0][0x178] ;  /* 0x00005e0005087625 */ /* 0x000fc800078e020c */
[----:B------:R0:W-:Y:S04]  /*1770*/  @!P2 STS [R4], R13 ;  /* 0x0000000d0400a388 */ /* 0x0001e80000000800 */
[----:B------:R-:W-:Y:S06]  /*1780*/  BAR.SYNC.DEFER_BLOCKING 0x0 ;  /* 0x0000000000007b1d */ /* 0x000fec0000010000 */
[----:B------:R1:W2:Y:S04]  /*1790*/  @!P0 LDG.E.EF.64 R14, desc[UR12][R6.64] ;  /* 0x0000000c060e8981 */ /* 0x0002a8200c0e1b00 */
[----:B------:R3:W2:Y:S01]  /*17a0*/  @!P1 LDG.E.EF.64 R16, desc[UR16][R8.64] ;  /* 0x0000001008109981 */ /* 0x0006a2200c0e1b00 */
[----:B0-----:R-:W-:-:S02]  /*17b0*/  LOP3.LUT R4, R10, 0x100, RZ, 0xfc, !PT ;  /* 0x000001000a047812 */ /* 0x001fc400078efcff */
[----:B------:R-:W-:Y:S01]  /*17c0*/  PLOP3.LUT P1, PT, PT, PT, UP0, 0x40, 0x0 ;  /* 0x000000000000781c */ /* 0x000fe20003f2e808 */
[----:B------:R-:W0:Y:S01]  /*17d0*/  LDS R2, [RZ] ;  /* 0x00000000ff027984 */ /* 0x000e220000000800 */
[----:B------:R-:W-:Y:S01]  /*17e0*/  ISETP.LT.U32.AND P0, PT, R4, 0x144, PT ;  /* 0x000001440400780c */ /* 0x000fe20003f01070 */
[----:B-1----:R-:W-:-:S03]  /*17f0*/  CS2R R6, SRZ ;  /* 0x0000000000067805 */ /* 0x002fc6000001ff00 */
[----:B------:R-:W-:Y:S02]  /*1800*/  ISETP.LT.U32.AND.EX P0, PT, RZ, RZ, P1, P0 ;  /* 0x000000ffff00720c */ /* 0x000fe40000f01100 */
[----:B------:R-:W-:Y:S01]  /*1810*/  ISETP.NE.AND P1, PT, R3, RZ, PT ;  /* 0x000000ff0300720c */ /* 0x000fe20003f25270 */
[----:B------:R-:W-:-:S10]  /*1820*/  IMAD.U32 R3, RZ, RZ, UR15 ;  /* 0x0000000fff037e24 */ /* 0x000fd4000f8e00ff */
[----:B---3--:R-:W-:Y:S01]  /*1830*/  @P0 IMAD.MOV.U32 R8, RZ, RZ, 0x0 ;  /* 0x00000000ff080424 */ /* 0x008fe200078e00ff */
[----:B------:R-:W-:Y:S01]  /*1840*/  @P0 MOV R10, 0x0 ;  /* 0x00000000000a0802 */ /* 0x000fe20000000f00 */
[----:B------:R-:W-:Y:S02]  /*1850*/  @P0 IMAD.MOV.U32 R9, RZ, RZ, 0x12f00000 ;  /* 0x12f00000ff090424 */ /* 0x000fe400078e00ff */
[----:B------:R1:W3:Y:S08]  /*1860*/  @P0 R2UR UR12, R8 ;  /* 0x00000000080c03c2 */ /* 0x0002f000000e0000 */
[----:B------:R1:W3:Y:S08]  /*1870*/  @P0 R2UR UR13, R9 ;  /* 0x00000000090d03c2 */ /* 0x0002f000000e0000 */
[----:B------:R4:W5:Y:S01]  /*1880*/  @P0 R2UR UR16, R10 ;  /* 0x000000000a1003c2 */ /* 0x00096200000e0000 */
[----:B-1----:R-:W-:Y:S01]  /*1890*/  CS2R R8, SRZ ;  /* 0x0000000000087805 */ /* 0x002fe2000001ff00 */
[----:B0-----:R-:W-:-:S02]  /*18a0*/  FSETP.GT.AND P3, PT, |R2|, 8.50705917302346158658e+37, PT ;  /* 0x7e8000000200780b */ /* 0x001fc40003f64200 */
[----:B------:R-:W-:-:S11]  /*18b0*/  FSETP.GEU.AND P2, PT, |R2|, 1.175494350822287508e-38, PT ;  /* 0x008000000200780b */ /* 0x000fd60003f4e200 */
[----:B------:R-:W-:-:S04]  /*18c0*/  @P3 FMUL R2, R2, 0.25 ;  /* 0x3e80000002023820 */ /* 0x000fc80000400000 */
[----:B------:R-:W-:-:S06]  /*18d0*/  @!P2 FMUL R2, R2, 16777216 ;  /* 0x4b8000000202a820 */ /* 0x000fcc0000400000 */
[----:B------:R-:W-:Y:S01]  /*18e0*/  MUFU.RCP R2, R2 ;  /* 0x0000000200027308 */ /* 0x000fe20000001000 */
[----:B--2---:R-:W-:Y:S01]  /*18f0*/  FADD R11, R16, R14 ;  /* 0x0000000e100b7221 */ /* 0x004fe20000000000 */
[----:B------:R-:W-:-:S03]  /*1900*/  FADD R15, R17, R15 ;  /* 0x0000000f110f7221 */ /* 0x000fc60000000000 */
[C---:B------:R-:W-:Y:S01]  /*1910*/  FADD R11, -R0.reuse, R11 ;  /* 0x0000000b000b7221 */ /* 0x040fe20000000100 */
[----:B------:R-:W-:-:S03]  /*1920*/  FADD R15, -R0, R15 ;  /* 0x0000000f000f7221 */ /* 0x000fc60000000100 */
[----:B------:R-:W-:Y:S01]  /*1930*/  FMUL R14, R11, 1.4426950216293334961 ;  /* 0x3fb8aa3b0b0e7820 */ /* 0x000fe20000400000 */
[----:B------:R-:W-:Y:S01]  /*1940*/  FMUL R15, R15, 1.4426950216293334961 ;  /* 0x3fb8aa3b0f0f7820 */ /* 0x000fe20000400000 */
[----:B------:R-:W-:-:S03]  /*1950*/  @P0 IMAD.MOV.U32 R11, RZ, RZ, 0x12f00000 ;  /* 0x12f00000ff0b0424 */ /* 0x000fc600078e00ff */
[----:B------:R-:W-:Y:S01]  /*1960*/  FSETP.GEU.AND P5, PT, R14, -126, PT ;  /* 0xc2fc00000e00780b */ /* 0x000fe20003fae000 */
[----:B------:R0:W5:Y:S01]  /*1970*/  @P0 R2UR UR17, R11 ;  /* 0x000000000b1103c2 */ /* 0x00016200000e0000 */
[----:B------:R-:W-:Y:S01]  /*1980*/  FSETP.GEU.AND P4, PT, R15, -126, PT ;  /* 0xc2fc00000f00780b */ /* 0x000fe20003f8e000 */
[----:B0-----:R-:W-:Y:S01]  /*1990*/  IMAD R11, R3, 0x144, R4 ;  /* 0x00000144030b7824 */ /* 0x001fe200078e0204 */
[----:B------:R-:W-:Y:S01]  /*19a0*/  IADD3 R3, R4, UR11, RZ ;  /* 0x0000000b04037c10 */ /* 0x000fe2000fffe0ff */
[----:B------:R-:W-:-:S08]  /*19b0*/  IMAD.WIDE R4, R5, R12, c[0x0][0x180] ;  /* 0x0000600005047625 */ /* 0x000fd000078e020c */
[----:B------:R-:W-:Y:S02]  /*19c0*/  @!P5 FMUL R14, R14, 0.5 ;  /* 0x3f0000000e0ed820 */ /* 0x000fe40000400000 */
[----:B------:R-:W-:Y:S01]  /*19d0*/  @!P4 FMUL R15, R15, 0.5 ;  /* 0x3f0000000f0fc820 */ /* 0x000fe20000400000 */
[-C--:B----4-:R-:W-:Y:S01]  /*19e0*/  IMAD.WIDE R10, R11, R12.reuse, c[0x0][0x170] ;  /* 0x00005c000b0a7625 */ /* 0x090fe200078e020c */
[----:B------:R-:W0:Y:S08]  /*19f0*/  MUFU.EX2 R13, R14 ;  /* 0x0000000e000d7308 */ /* 0x000e300000000800 */
[----:B------:R1:W2:Y:S01]  /*1a00*/  MUFU.EX2 R17, R15 ;  /* 0x0000000f00117308 */ /* 0x0002a20000000800 */
[----:B0-----:R-:W-:Y:S01]  /*1a10*/  @!P5 FMUL R13, R13, R13 ;  /* 0x0000000d0d0dd220 */ /* 0x001fe20000400000 */
[----:B-1----:R-:W-:-:S03]  /*1a20*/  IMAD.WIDE R14, R3, R12, c[0x0][0x178] ;  /* 0x00005e00030e7625 */ /* 0x002fc600078e020c */
[----:B------:R-:W-:Y:S01]  /*1a30*/  @P3 FMUL R13, R13, 0.25 ;  /* 0x3e8000000d0d3820 */ /* 0x000fe20000400000 */
[----:B--2---:R-:W-:-:S03]  /*1a40*/  @!P4 FMUL R17, R17, R17 ;  /* 0x000000111111c220 */ /* 0x004fc60000400000 */
[----:B------:R-:W-:Y:S01]  /*1a50*/  @!P2 FMUL R13, R13, 16777216 ;  /* 0x4b8000000d0da820 */ /* 0x000fe20000400000 */
[----:B------:R-:W-:Y:S01]  /*1a60*/  PLOP3.LUT P4, PT, PT, PT, UP0, 0x80, 0x0 ;  /* 0x000000000000781c */ /* 0x000fe20003f8f008 */
[----:B------:R-:W-:Y:S02]  /*1a70*/  @P3 FMUL R17, R17, 0.25 ;  /* 0x3e80000011113820 */ /* 0x000fe40000400000 */
[----:B------:R-:W-:Y:S02]  /*1a80*/  FMUL R13, R2, R13 ;  /* 0x0000000d020d7220 */ /* 0x000fe40000400000 */
[----:B------:R-:W-:-:S03]  /*1a90*/  @!P2 FMUL R17, R17, 16777216 ;  /* 0x4b8000001111a820 */ /* 0x000fc60000400000 */
[----:B------:R-:W-:Y:S01]  /*1aa0*/  SEL R16, R13, RZ, P1 ;  /* 0x000000ff0d107207 */ /* 0x000fe20000800000 */
[----:B------:R-:W-:-:S05]  /*1ab0*/  FMUL R17, R2, R17 ;  /* 0x0000001102117220 */ /* 0x000fca0000400000 */
[----:B------:R-:W-:-:S05]  /*1ac0*/  SEL R17, R17, RZ, P1 ;  /* 0x000000ff11117207 */ /* 0x000fca0000800000 */
[----:B------:R0:W-:Y:S04]  /*1ad0*/  @!P4 STG.E.64 [R4.64], R16 ;  /* 0x000000100400c986 */ /* 0x0001e8000c101b08 */
[----:B---3--:R-:W2:Y:S04]  /*1ae0*/  @P0 LDG.E.EF.64 R6, desc[UR12][R10.64] ;  /* 0x0000000c0a060981 */ /* 0x008ea8200c0e1b00 */
[----:B-----5:R-:W2:Y:S02]  /*1af0*/  @P0 LDG.E.EF.64 R8, desc[UR16][R14.64] ;  /* 0x000000100e080981 */ /* 0x020ea4200c0e1b00 */
[----:B--2---:R-:W-:Y:S01]  /*1b00*/  FADD R13, R8, R6 ;  /* 0x00000006080d7221 */ /* 0x004fe20000000000 */
[----:B------:R-:W-:-:S03]  /*1b10*/  FADD R7, R9, R7 ;  /* 0x0000000709077221 */ /* 0x000fc60000000000 */
[C---:B------:R-:W-:Y:S01]  /*1b20*/  FADD R13, -R0.reuse, R13 ;  /* 0x0000000d000d7221 */ /* 0x040fe20000000100 */
[----:B------:R-:W-:-:S03]  /*1b30*/  FADD R7, -R0, R7 ;  /* 0x0000000700077221 */ /* 0x000fc60000000100 */
[----:B------:R-:W-:Y:S01]  /*1b40*/  FMUL R13, R13, 1.4426950216293334961 ;  /* 0x3fb8aa3b0d0d7820 */ /* 0x000fe20000400000 */
[----:B------:R-:W-:-:S04]  /*1b50*/  FMUL R7, R7, 1.4426950216293334961 ;  /* 0x3fb8aa3b07077820 */ /* 0x000fc80000400000 */
[----:B------:R-:W-:Y:S02]  /*1b60*/  FSETP.GEU.AND P4, PT, R13, -126, PT ;  /* 0xc2fc00000d00780b */ /* 0x000fe40003f8e000 */
[----:B------:R-:W-:-:S11]  /*1b70*/  FSETP.GEU.AND P5, PT, R7, -126, PT ;  /* 0xc2fc00000700780b */ /* 0x000fd60003fae000 */
[----:B------:R-:W-:Y:S02]  /*1b80*/  @!P4 FMUL R13, R13, 0.5 ;  /* 0x3f0000000d0dc820 */ /* 0x000fe40000400000 */
[----:B------:R-:W-:Y:S02]  /*1b90*/  @!P5 FMUL R7, R7, 0.5 ;  /* 0x3f0000000707d820 */ /* 0x000fe40000400000 */
[----:B0-----:R0:W1:Y:S08]  /*1ba0*/  MUFU.EX2 R5, R13 ;  /* 0x0000000d00057308 */ /* 0x0010700000000800 */
[----:B------:R-:W2:Y:S01]  /*1bb0*/  MUFU.EX2 R9, R7 ;  /* 0x0000000700097308 */ /* 0x000ea20000000800 */
[----:B0-----:R-:W-:Y:S01]  /*1bc0*/  IMAD.WIDE R12, R3, R12, c[0x0][0x180] ;  /* 0x00006000030c7625 */ /* 0x001fe200078e020c */
[----:B-1----:R-:W-:-:S04]  /*1bd0*/  @!P4 FMUL R5, R5, R5 ;  /* 0x000000050505c220 */ /* 0x002fc80000400000 */
[----:B------:R-:W-:Y:S01]  /*1be0*/  @P3 FMUL R5, R5, 0.25 ;  /* 0x3e80000005053820 */ /* 0x000fe20000400000 */
[----:B--2---:R-:W-:-:S03]  /*1bf0*/  @!P5 FMUL R9, R9, R9 ;  /* 0x000000090909d220 */ /* 0x004fc60000400000 */
[----:B------:R-:W-:Y:S01]  /*1c00*/  @!P2 FMUL R5, R5, 16777216 ;  /* 0x4b8000000505a820 */ /* 0x000fe20000400000 */
[----:B------:R-:W-:-:S03]  /*1c10*/  @P3 FMUL R9, R9, 0.25 ;  /* 0x3e80000009093820 */ /* 0x000fc60000400000 */
[----:B------:R-:W-:Y:S01]  /*1c20*/  FMUL R5, R2, R5 ;  /* 0x0000000502057220 */ /* 0x000fe20000400000 */
[----:B------:R-:W-:-:S04]  /*1c30*/  @!P2 FMUL R9, R9, 16777216 ;  /* 0x4b8000000909a820 */ /* 0x000fc80000400000 */
[----:B------:R-:W-:Y:S01]  /*1c40*/  SEL R4, R5, RZ, P1 ;  /* 0x000000ff05047207 */ /* 0x000fe20000800000 */
[----:B------:R-:W-:-:S05]  /*1c50*/  FMUL R2, R2, R9 ;  /* 0x0000000902027220 */ /* 0x000fca0000400000 */
[----:B------:R-:W-:Y:S01]  /*1c60*/  SEL R5, R2, RZ, P1 ;  /* 0x000000ff02057207 */ /* 0x000fe20000800000 */
[----:B------:R-:W-:Y:S06]  /*1c70*/  @!P0 EXIT ;  /* 0x000000000000894d */ /* 0x000fec0003800000 */
[----:B------:R-:W-:Y:S01]  /*1c80*/  STG.E.64 [R12.64], R4 ;  /* 0x000000040c007986 */ /* 0x000fe2000c101b08 */
[----:B------:R-:W-:Y:S05]  /*1c90*/  EXIT ;  /* 0x000000000000794d */ /* 0x000fea0003800000 */
.L_x_0:
[----:B------:R-:W-:Y:S01]  /*1ca0*/  MOV R0, 0x0 ;  /* 0x0000000000007802 */ /* 0x000fe20000000f00 */
[----:B-----5:R-:W-:Y:S02]  /*1cb0*/  IMAD.MOV.U32 R4, RZ, RZ, c[0x4][0x18] ;  /* 0x01000600ff047624 */ /* 0x020fe400078e00ff */
[----:B------:R-:W-:Y:S01]  /*1cc0*/  IMAD.MOV.U32 R5, RZ, RZ, c[0x4][0x1c] ;  /* 0x01000700ff057624 */ /* 0x000fe200078e00ff */
[----:B------:R1:W2:Y:S01]  /*1cd0*/  LDC.64 R2, c[0x4][R0] ;  /* 0x0100000000027b82 */ /* 0x0002a20000000a00 */
[----:B------:R-:W-:Y:S02]  /*1ce0*/  IMAD.MOV.U32 R6, RZ, RZ, c[0x4][0x10] ;  /* 0x01000400ff067624 */ /* 0x000fe400078e00ff */
[----:B------:R-:W-:Y:S02]  /*1cf0*/  IMAD.MOV.U32 R7, RZ, RZ, c[0x4][0x14] ;  /* 0x01000500ff077624 */ /* 0x000fe400078e00ff */
[----:B------:R-:W-:-:S02]  /*1d00*/  IMAD.MOV.U32 R8, RZ, RZ, 0x49 ;  /* 0x00000049ff087424 */ /* 0x000fc400078e00ff */
[----:B0-----:R-:W-:Y:S02]  /*1d10*/  IMAD.MOV.U32 R10, RZ, RZ, c[0x4][0x8] ;  /* 0x01000200ff0a7624 */ /* 0x001fe400078e00ff */
[----:B------:R-:W-:Y:S02]  /*1d20*/  IMAD.MOV.U32 R11, RZ, RZ, c[0x4][0xc] ;  /* 0x01000300ff0b7624 */ /* 0x000fe400078e00ff */
[----:B-1----:R-:W-:Y:S02]  /*1d30*/  IMAD.MOV.U32 R12, RZ, RZ, 0x1 ;  /* 0x00000001ff0c7424 */ /* 0x002fe400078e00ff */
[----:B------:R-:W-:-:S03]  /*1d40*/  IMAD.MOV.U32 R13, RZ, RZ, RZ ;  /* 0x000000ffff0d7224 */ /* 0x000fc600078e00ff */
[----:B------:R-:W-:-:S04]  /*1d50*/  LEPC R14 ;  /* 0x00000000000e734e */ /* 0x000fc80000000000 */
[----:B------:R-:W-:Y:S02]  /*1d60*/  MOV R9, 0x1dd0 ;  /* 0x00001dd000097802 */ /* 0x000fe40000000f00 */
[----:B------:R-:W-:Y:S02]  /*1d70*/  MOV R20, 0x1d50 ;  /* 0x00001d5000147802 */ /* 0x000fe40000000f00 */
[----:B------:R-:W-:Y:S02]  /*1d80*/  MOV R21, 0x0 ;  /* 0x0000000000157802 */ /* 0x000fe40000000f00 */
[----:B------:R-:W-:-:S02]  /*1d90*/  MOV R0, 0x0 ;  /* 0x0000000000007802 */ /* 0x000fc40000000f00 */
[----:B------:R-:W-:-:S04]  /*1da0*/  IADD3 R20, P0, P1, -R20, R9, R14 ;  /* 0x0000000914147210 */ /* 0x000fc8000791e10e */
[----:B------:R-:W-:-:S04]  /*1db0*/  IADD3.X R21, ~R0, R21, R15, P0, P1 ;  /* 0x0000001500157210 */ /* 0x000fc800007e250f */
[----:B--2---:R-:W-:Y:S05]  /*1dc0*/  CALL.ABS.NOINC R2 ;  /* 0x0000000002007343 */ /* 0x004fea0003c00000 */
.L_x_2:
[----:B------:R-:W-:-:S00]  /*1dd0*/  BRA `(.L_x_2) ;  /* 0xfffffff000007947 */ /* 0x000fc0000383ffff */
[----:B------:R-:W-:-:S00]  /*1de0*/  NOP ;  /* 0x0000000000007918 */ /* 0x000fc00000000000 */
        /* <DEDUP_REMOVED lines=9> */
.L_x_3:


//--------------------- .nv.global.init           --------------------------
	.section	.nv.global.init,"aw",@progbits
.nv.global.init:
	.type		assertFunc_0,@object
	.size		assertFunc_0,(_$_str - assertFunc_0)
assertFunc_0:
        /*0000*/ 	.byte	0x75, 0x6e, 0x6b, 0x6e, 0x6f, 0x77, 0x6e, 0x00
	.type		_$_str,@object
	.size		_$_str,(assertMessage_0 - _$_str)
_$_str:
        /*0008*/ 	.byte	0x5f, 0x5f, 0x43, 0x55, 0x44, 0x41, 0x5f, 0x46, 0x54, 0x5a, 0x00
	.type		assertMessage_0,@object
	.size		assertMessage_0,(assertFile_0 - assertMessage_0)
assertMessage_0:
        /*0013*/ 	.byte	0x69, 0x6e, 0x64, 0x65, 0x78, 0x20, 0x6f, 0x75, 0x74, 0x20, 0x6f, 0x66, 0x20, 0x62, 0x6f, 0x75
        /*0023*/ 	.byte	0x6e, 0x64, 0x73, 0x3a, 0x20, 0x30, 0x20, 0x3c, 0x3d, 0x20, 0x74, 0x6d, 0x70, 0x32, 0x37, 0x20
        /*0033*/ 	.byte	0x3c, 0x20, 0x33, 0x32, 0x00
	.type		assertFile_0,@object
	.size		assertFile_0,(.L_1 - assertFile_0)
assertFile_0:
        /*0038*/ 	.byte	0x2f, 0x6d, 0x6e, 0x74, 0x2f, 0x64, 0x69, 0x73, 0x6b, 0x31, 0x2f, 0x6b, 0x68, 0x69, 0x65, 0x6d
        /*0048*/ 	.byte	0x74, 0x74, 0x2f, 0x75, 0x6e, 0x69, 0x76, 0x65, 0x72, 0x73, 0x61, 0x6c, 0x2d, 0x6f, 0x66, 0x66
        /*0058*/ 	.byte	0x6c, 0x69, 0x6e, 0x65, 0x2d, 0x62, 0x62, 0x6f, 0x2f, 0x74, 0x6f, 0x72, 0x63, 0x68, 0x69, 0x6e
        /*0068*/ 	.byte	0x64, 0x75, 0x63, 0x74, 0x6f, 0x72, 0x5f, 0x75, 0x62, 0x75, 0x6e, 0x74, 0x75, 0x2f, 0x63, 0x69
        /*0078*/ 	.byte	0x2f, 0x63, 0x63, 0x69, 0x73, 0x62, 0x32, 0x79, 0x72, 0x61, 0x37, 0x36, 0x61, 0x62, 0x32, 0x68
        /*0088*/ 	.byte	0x61, 0x79, 0x63, 0x68, 0x6c, 0x33, 0x76, 0x6b, 0x6a, 0x6c, 0x6f, 0x67, 0x67, 0x75, 0x69, 0x37
        /*0098*/ 	.byte	0x6a, 0x6f, 0x72, 0x6e, 0x78, 0x34, 0x71, 0x6f, 0x64, 0x6f, 0x67, 0x64, 0x6a, 0x6f, 0x37, 0x76
        /*00a8*/ 	.byte	0x36, 0x79, 0x36, 0x34, 0x65, 0x2e, 0x70, 0x79, 0x00
.L_1:


//--------------------- .nv.shared.triton_red_fused__to_copy_add_mul_rsub_4 --------------------------
	.section	.nv.shared.triton_red_fused__to_copy_add_mul_rsub_4,"aw",@nobits
	.sectionflags	@""
	.align	16


//--------------------- SYMBOLS --------------------------

	.type		__assertfail,@function
